	.target	sm_100a

	.elftype	@"ET_EXEC"


//--------------------- .note.nv.tkinfo           --------------------------
	.section	.note.nv.tkinfo,"",@"SHT_NOTE"
	.sectionflags	@"SHF_NOTE_NV_TKINFO"
	.tkinfo
        /*0018*/ 	.word	0x00000002
        /*0030*/ 	.string	""
        /*0030*/ 	.string	"ptxas"
        /*0030*/ 	.string	"Cuda compilation tools, release 13.0, V13.0.88"
        /*0030*/ 	.string	"Build cuda_13.0.r13.0/compiler.36424714_0"
        /*0030*/ 	.string	"-arch sm_100a -m 64 "



//--------------------- .note.nv.cuinfo           --------------------------
	.section	.note.nv.cuinfo,"",@"SHT_NOTE"
	.sectionflags	@"SHF_NOTE_NV_CUINFO"
        /*0018*/ 	.short	0x0002
        /*001a*/ 	.short	0x0064
        /*001c*/ 	.short	0x0082
	.zero		2


//--------------------- .nv.info                  --------------------------
	.section	.nv.info,"",@"SHT_CUDA_INFO"
	.align	4


	//----- nvinfo : EIATTR_REGCOUNT
	.align		4
        /*0000*/ 	.byte	0x04, 0x2f
        /*0002*/ 	.short	(.L_19 - .L_18)
	.align		4
.L_18:
        /*0004*/ 	.word	index@(_ZN7cutlass13device_kernelINS_4conv6kernel13ConvUniversalINS1_16ConvProblemShapeILNS1_8OperatorE0ELi2EEENS1_10collective14CollectiveConvINS1_47MainloopSm100TmaUmmaWarpSpecializedImplicitGemmILS5_0ELi13ELi2ELi1ELi2EN4cute5tupleIJNSA_1CILi1EEESD_SD_EEEEENSB_IJNSC_ILi64EEESG_NSB_IJSG_EEEEEENS_10bfloat16_tESJ_NSA_8TiledMMAINSA_8MMA_AtomIJNSA_20SM100_MMA_F16BF16_SSISJ_SJ_fLi64ELi64ELNSA_4UMMA5MajorE0ELSO_0ELNSN_7ScaleInE0ELSP_0EEEEEENSA_6LayoutISE_NSB_IJNSC_ILi0EEEST_ST_EEEEENSB_IJNSA_10UnderscoreESW_SW_EEEEENS7_6detail27Sm100ImplicitGemmTileTraitsINSA_20SM90_TMA_LOAD_IM2COLENSA_14ComposedLayoutINSA_7SwizzleILi3ELi4ELi3EEENSA_18smem_ptr_flag_bitsILi16EEENSS_INSB_IJNSC_ILi8EEESG_EEENSB_IJSG_SD_EEEEEEEvEENS10_INSA_13SM90_TMA_LOADES1B_vEEEENS_8epilogue10collective18CollectiveEpilogueINS1G_23Sm100TmaWarpSpecializedILi3ELi2ELi16ELb1ELb0EEEJSI_NSB_IJNSS_ISG_SD_EENSS_INSC_ILi32EEESD_EEEEESJ_NSB_IJNSB_IJlllEEESD_ST_EEESJ_S1Q_NS1G_6fusion15FusionCallbacksIS1K_NS1R_17LinearCombinationISJ_fSJ_fLNS_15FloatRoundStyleE2EEESI_S1O_JEEENSA_5SM1004TMEM4LOAD26SM100_TMEM_LOAD_16dp256b4xES11_NS12_INS13_ILi2ELi4ELi3EEES16_NSS_INSB_IJS17_S1M_EEENSB_IJS1M_SD_EEEEEEENSA_17SM75_U32x4_LDSM_NENSA_21SM90_TMA_STORE_IM2COLES25_NSA_17SM90_U32x4_STSM_NENSA_39AutoVectorizingCopyWithAssumedAlignmentILi128EEEEEEvvEEEEvNT_6ParamsE)
        /*0008*/ 	.word	0x00000060


	//----- nvinfo : EIATTR_FRAME_SIZE
	.align		4
.L_19:
        /*000c*/ 	.byte	0x04, 0x11
        /*000e*/ 	.short	(.L_21 - .L_20)
	.align		4
.L_20:
        /*0010*/ 	.word	index@($__internal_2_$__cuda_sm10x_tcgen05_guardrail_trap_unallocated_columns_being_dealloced)
        /*0014*/ 	.word	0x00000008


	//----- nvinfo : EIATTR_FRAME_SIZE
	.align		4
.L_21:
        /*0018*/ 	.byte	0x04, 0x11
        /*001a*/ 	.short	(.L_23 - .L_22)
	.align		4
.L_22:
        /*001c*/ 	.word	index@($__internal_1_$__cuda_sm10x_tcgen05_guardrail_trap_phase_invalid_during_alloc)
        /*0020*/ 	.word	0x00000008


	//----- nvinfo : EIATTR_FRAME_SIZE
	.align		4
.L_23:
        /*0024*/ 	.byte	0x04, 0x11
        /*0026*/ 	.short	(.L_25 - .L_24)
	.align		4
.L_24:
        /*0028*/ 	.word	index@($__internal_0_$__cuda_sm10x_tcgen05_guardrail_trap_col_being_dealloced_not_returned_by_alloc)
        /*002c*/ 	.word	0x00000008


	//----- nvinfo : EIATTR_FRAME_SIZE
	.align		4
.L_25:
        /*0030*/ 	.byte	0x04, 0x11
        /*0032*/ 	.short	(.L_27 - .L_26)
	.align		4
.L_26:
        /*0034*/ 	.word	index@(_ZN7cutlass13device_kernelINS_4conv6kernel13ConvUniversalINS1_16ConvProblemShapeILNS1_8OperatorE0ELi2EEENS1_10collective14CollectiveConvINS1_47MainloopSm100TmaUmmaWarpSpecializedImplicitGemmILS5_0ELi13ELi2ELi1ELi2EN4cute5tupleIJNSA_1CILi1EEESD_SD_EEEEENSB_IJNSC_ILi64EEESG_NSB_IJSG_EEEEEENS_10bfloat16_tESJ_NSA_8TiledMMAINSA_8MMA_AtomIJNSA_20SM100_MMA_F16BF16_SSISJ_SJ_fLi64ELi64ELNSA_4UMMA5MajorE0ELSO_0ELNSN_7ScaleInE0ELSP_0EEEEEENSA_6LayoutISE_NSB_IJNSC_ILi0EEEST_ST_EEEEENSB_IJNSA_10UnderscoreESW_SW_EEEEENS7_6detail27Sm100ImplicitGemmTileTraitsINSA_20SM90_TMA_LOAD_IM2COLENSA_14ComposedLayoutINSA_7SwizzleILi3ELi4ELi3EEENSA_18smem_ptr_flag_bitsILi16EEENSS_INSB_IJNSC_ILi8EEESG_EEENSB_IJSG_SD_EEEEEEEvEENS10_INSA_13SM90_TMA_LOADES1B_vEEEENS_8epilogue10collective18CollectiveEpilogueINS1G_23Sm100TmaWarpSpecializedILi3ELi2ELi16ELb1ELb0EEEJSI_NSB_IJNSS_ISG_SD_EENSS_INSC_ILi32EEESD_EEEEESJ_NSB_IJNSB_IJlllEEESD_ST_EEESJ_S1Q_NS1G_6fusion15FusionCallbacksIS1K_NS1R_17LinearCombinationISJ_fSJ_fLNS_15FloatRoundStyleE2EEESI_S1O_JEEENSA_5SM1004TMEM4LOAD26SM100_TMEM_LOAD_16dp256b4xES11_NS12_INS13_ILi2ELi4ELi3EEES16_NSS_INSB_IJS17_S1M_EEENSB_IJS1M_SD_EEEEEEENSA_17SM75_U32x4_LDSM_NENSA_21SM90_TMA_STORE_IM2COLES25_NSA_17SM90_U32x4_STSM_NENSA_39AutoVectorizingCopyWithAssumedAlignmentILi128EEEEEEvvEEEEvNT_6ParamsE)
        /*0038*/ 	.word	0x00000008


	//----- nvinfo : EIATTR_MIN_STACK_SIZE
	.align		4
.L_27:
        /*003c*/ 	.byte	0x04, 0x12
        /*003e*/ 	.short	(.L_29 - .L_28)
	.align		4
.L_28:
        /*0040*/ 	.word	index@(_ZN7cutlass13device_kernelINS_4conv6kernel13ConvUniversalINS1_16ConvProblemShapeILNS1_8OperatorE0ELi2EEENS1_10collective14CollectiveConvINS1_47MainloopSm100TmaUmmaWarpSpecializedImplicitGemmILS5_0ELi13ELi2ELi1ELi2EN4cute5tupleIJNSA_1CILi1EEESD_SD_EEEEENSB_IJNSC_ILi64EEESG_NSB_IJSG_EEEEEENS_10bfloat16_tESJ_NSA_8TiledMMAINSA_8MMA_AtomIJNSA_20SM100_MMA_F16BF16_SSISJ_SJ_fLi64ELi64ELNSA_4UMMA5MajorE0ELSO_0ELNSN_7ScaleInE0ELSP_0EEEEEENSA_6LayoutISE_NSB_IJNSC_ILi0EEEST_ST_EEEEENSB_IJNSA_10UnderscoreESW_SW_EEEEENS7_6detail27Sm100ImplicitGemmTileTraitsINSA_20SM90_TMA_LOAD_IM2COLENSA_14ComposedLayoutINSA_7SwizzleILi3ELi4ELi3EEENSA_18smem_ptr_flag_bitsILi16EEENSS_INSB_IJNSC_ILi8EEESG_EEENSB_IJSG_SD_EEEEEEEvEENS10_INSA_13SM90_TMA_LOADES1B_vEEEENS_8epilogue10collective18CollectiveEpilogueINS1G_23Sm100TmaWarpSpecializedILi3ELi2ELi16ELb1ELb0EEEJSI_NSB_IJNSS_ISG_SD_EENSS_INSC_ILi32EEESD_EEEEESJ_NSB_IJNSB_IJlllEEESD_ST_EEESJ_S1Q_NS1G_6fusion15FusionCallbacksIS1K_NS1R_17LinearCombinationISJ_fSJ_fLNS_15FloatRoundStyleE2EEESI_S1O_JEEENSA_5SM1004TMEM4LOAD26SM100_TMEM_LOAD_16dp256b4xES11_NS12_INS13_ILi2ELi4ELi3EEES16_NSS_INSB_IJS17_S1M_EEENSB_IJS1M_SD_EEEEEEENSA_17SM75_U32x4_LDSM_NENSA_21SM90_TMA_STORE_IM2COLES25_NSA_17SM90_U32x4_STSM_NENSA_39AutoVectorizingCopyWithAssumedAlignmentILi128EEEEEEvvEEEEvNT_6ParamsE)
        /*0044*/ 	.word	0x00000008
.L_29:


//--------------------- .nv.compat                --------------------------
	.section	.nv.compat,"",@"SHT_CUDA_COMPAT_INFO"
	.align	4
        /*0000*/ 	.byte	0x02, 0x09, 0x01, 0x00, 0x02, 0x02, 0x02, 0x00, 0x02, 0x05, 0x05, 0x00, 0x03, 0x07, 0x01, 0x01
        /*0010*/ 	.byte	0x02, 0x03, 0x01, 0x00, 0x02, 0x06, 0x01, 0x00, 0x04, 0x0b, 0x08, 0x00, 0x09, 0x00, 0x00, 0x00
        /*0020*/ 	.byte	0x00, 0x00, 0x00, 0x00


//--------------------- .nv.info._ZN7cutlass13device_kernelINS_4conv6kernel13ConvUniversalINS1_16ConvProblemShapeILNS1_8OperatorE0ELi2EEENS1_10collective14CollectiveConvINS1_47MainloopSm100TmaUmmaWarpSpecializedImplicitGemmILS5_0ELi13ELi2ELi1ELi2EN4cute5tupleIJNSA_1CILi1EEESD_SD_EEEEENSB_IJNSC_ILi64EEESG_NSB_IJSG_EEEEEENS_10bfloat16_tESJ_NSA_8TiledMMAINSA_8MMA_AtomIJNSA_20SM100_MMA_F16BF16_SSISJ_SJ_fLi64ELi64ELNSA_4UMMA5MajorE0ELSO_0ELNSN_7ScaleInE0ELSP_0EEEEEENSA_6LayoutISE_NSB_IJNSC_ILi0EEEST_ST_EEEEENSB_IJNSA_10UnderscoreESW_SW_EEEEENS7_6detail27Sm100ImplicitGemmTileTraitsINSA_20SM90_TMA_LOAD_IM2COLENSA_14ComposedLayoutINSA_7SwizzleILi3ELi4ELi3EEENSA_18smem_ptr_flag_bitsILi16EEENSS_INSB_IJNSC_ILi8EEESG_EEENSB_IJSG_SD_EEEEEEEvEENS10_INSA_13SM90_TMA_LOADES1B_vEEEENS_8epilogue10collective18CollectiveEpilogueINS1G_23Sm100TmaWarpSpecializedILi3ELi2ELi16ELb1ELb0EEEJSI_NSB_IJNSS_ISG_SD_EENSS_INSC_ILi32EEESD_EEEEESJ_NSB_IJNSB_IJlllEEESD_ST_EEESJ_S1Q_NS1G_6fusion15FusionCallbacksIS1K_NS1R_17LinearCombinationISJ_fSJ_fLNS_15FloatRoundStyleE2EEESI_S1O_JEEENSA_5SM1004TMEM4LOAD26SM100_TMEM_LOAD_16dp256b4xES11_NS12_INS13_ILi2ELi4ELi3EEES16_NSS_INSB_IJS17_S1M_EEENSB_IJS1M_SD_EEEEEEENSA_17SM75_U32x4_LDSM_NENSA_21SM90_TMA_STORE_IM2COLES25_NSA_17SM90_U32x4_STSM_NENSA_39AutoVectorizingCopyWithAssumedAlignmentILi128EEEEEEvvEEEEvNT_6ParamsE --------------------------
	.section	.nv.info._ZN7cutlass13device_kernelINS_4conv6kernel13ConvUniversalINS1_16ConvProblemShapeILNS1_8OperatorE0ELi2EEENS1_10collective14CollectiveConvINS1_47MainloopSm100TmaUmmaWarpSpecializedImplicitGemmILS5_0ELi13ELi2ELi1ELi2EN4cute5tupleIJNSA_1CILi1EEESD_SD_EEEEENSB_IJNSC_ILi64EEESG_NSB_IJSG_EEEEEENS_10bfloat16_tESJ_NSA_8TiledMMAINSA_8MMA_AtomIJNSA_20SM100_MMA_F16BF16_SSISJ_SJ_fLi64ELi64ELNSA_4UMMA5MajorE0ELSO_0ELNSN_7ScaleInE0ELSP_0EEEEEENSA_6LayoutISE_NSB_IJNSC_ILi0EEEST_ST_EEEEENSB_IJNSA_10UnderscoreESW_SW_EEEEENS7_6detail27Sm100ImplicitGemmTileTraitsINSA_20SM90_TMA_LOAD_IM2COLENSA_14ComposedLayoutINSA_7SwizzleILi3ELi4ELi3EEENSA_18smem_ptr_flag_bitsILi16EEENSS_INSB_IJNSC_ILi8EEESG_EEENSB_IJSG_SD_EEEEEEEvEENS10_INSA_13SM90_TMA_LOADES1B_vEEEENS_8epilogue10collective18CollectiveEpilogueINS1G_23Sm100TmaWarpSpecializedILi3ELi2ELi16ELb1ELb0EEEJSI_NSB_IJNSS_ISG_SD_EENSS_INSC_ILi32EEESD_EEEEESJ_NSB_IJNSB_IJlllEEESD_ST_EEESJ_S1Q_NS1G_6fusion15FusionCallbacksIS1K_NS1R_17LinearCombinationISJ_fSJ_fLNS_15FloatRoundStyleE2EEESI_S1O_JEEENSA_5SM1004TMEM4LOAD26SM100_TMEM_LOAD_16dp256b4xES11_NS12_INS13_ILi2ELi4ELi3EEES16_NSS_INSB_IJS17_S1M_EEENSB_IJS1M_SD_EEEEEEENSA_17SM75_U32x4_LDSM_NENSA_21SM90_TMA_STORE_IM2COLES25_NSA_17SM90_U32x4_STSM_NENSA_39AutoVectorizingCopyWithAssumedAlignmentILi128EEEEEEvvEEEEvNT_6ParamsE,"",@"SHT_CUDA_INFO"
	.sectionflags	@""
	.align	4


	//----- nvinfo : EIATTR_CUDA_API_VERSION
	.align		4
        /*0000*/ 	.byte	0x04, 0x37
        /*0002*/ 	.short	(.L_31 - .L_30)
.L_30:
        /*0004*/ 	.word	0x00000082


	//----- nvinfo : EIATTR_KPARAM_INFO
	.align		4
.L_31:
        /*0008*/ 	.byte	0x04, 0x17
        /*000a*/ 	.short	(.L_33 - .L_32)
.L_32:
        /*000c*/ 	.word	0x00000000
        /*0010*/ 	.short	0x0000
        /*0012*/ 	.short	0x0000
        /*0014*/ 	.byte	0x00, 0xf0, 0x01, 0x20


	//----- nvinfo : EIATTR_AT_ENTRY_FRAGMENTS
	.align		4
.L_33:
        /*0018*/ 	.byte	0x04, 0x4f
        /*001a*/ 	.short	(.L_35 - .L_34)


	//   ....[0]....
.L_34:
        /*001c*/ 	.word	0x00000006


	//----- nvinfo : EIATTR_RESERVED_SMEM_USED
	.align		4
.L_35:
        /*0020*/ 	.byte	0x01, 0x41
	.zero		2


	//----- nvinfo : EIATTR_SPARSE_MMA_MASK
	.align		4
        /*0024*/ 	.byte	0x03, 0x50
        /*0026*/ 	.short	0x0000


	//----- nvinfo : EIATTR_TCGEN05_1CTA_USED
	.align		4
        /*0028*/ 	.byte	0x01, 0x51
	.zero		2


	//----- nvinfo : EIATTR_MAXREG_COUNT
	.align		4
        /*002c*/ 	.byte	0x03, 0x1b
        /*002e*/ 	.short	0x00ff


	//----- nvinfo : EIATTR_NUM_BARRIERS
	.align		4
        /*0030*/ 	.byte	0x02, 0x4c
        /*0032*/ 	.byte	0x07
	.zero		1


	//----- nvinfo : EIATTR_EXTERNS
	.align		4
        /*0034*/ 	.byte	0x04, 0x0f
        /*0036*/ 	.short	(.L_37 - .L_36)


	//   ....[0]....
	.align		4
.L_36:
        /*0038*/ 	.word	index@(__assertfail)


	//----- nvinfo : EIATTR_MERCURY_ISA_VERSION
	.align		4
.L_37:
        /*003c*/ 	.byte	0x03, 0x5f
        /*003e*/ 	.short	0x0101


	//----- nvinfo : EIATTR_INT_WARP_WIDE_INSTR_OFFSETS
	.align		4
        /*0040*/ 	.byte	0x04, 0x31
        /*0042*/ 	.short	(.L_39 - .L_38)


	//   ....[0]....
.L_38:
        /*0044*/ 	.word	0x00003f80


	//   ....[1]....
        /*0048*/ 	.word	0x00003fa0


	//   ....[2]....
        /*004c*/ 	.word	0x00003fd0


	//   ....[3]....
        /*0050*/ 	.word	0x00004a30


	//   ....[4]....
        /*0054*/ 	.word	0x00004aa0


	//   ....[5]....
        /*0058*/ 	.word	0x00004ce0


	//   ....[6]....
        /*005c*/ 	.word	0x00004d10


	//----- nvinfo : EIATTR_COOP_GROUP_MASK_REGIDS
	.align		4
.L_39:
        /*0060*/ 	.byte	0x04, 0x29
        /*0062*/ 	.short	(.L_41 - .L_40)


	//   ....[0]....
.L_40:
        /*0064*/ 	.word	0xffffffff


	//   ....[1]....
        /*0068*/ 	.word	0xffffffff


	//   ....[2]....
        /*006c*/ 	.word	0xffffffff


	//   ....[3]....
        /*0070*/ 	.word	0xffffffff


	//   ....[4]....
        /*0074*/ 	.word	0xffffffff


	//   ....[5]....
        /*0078*/ 	.word	0xffffffff


	//   ....[6]....
        /*007c*/ 	.word	0xffffffff


	//   ....[7]....
        /*0080*/ 	.word	0xffffffff


	//   ....[8]....
        /*0084*/ 	.word	0xffffffff


	//   ....[9]....
        /*0088*/ 	.word	0xffffffff


	//   ....[10]....
        /*008c*/ 	.word	0xffffffff


	//   ....[11]....
        /*0090*/ 	.word	0xffffffff


	//----- nvinfo : EIATTR_COOP_GROUP_INSTR_OFFSETS
	.align		4
.L_41:
        /*0094*/ 	.byte	0x04, 0x28
        /*0096*/ 	.short	(.L_43 - .L_42)


	//   ....[0]....
.L_42:
        /*0098*/ 	.word	0x000000a0


	//   ....[1]....
        /*009c*/ 	.word	0x00000510


	//   ....[2]....
        /*00a0*/ 	.word	0x000007d0


	//   ....[3]....
        /*00a4*/ 	.word	0x00000950


	//   ....[4]....
        /*00a8*/ 	.word	0x00000a50


	//   ....[5]....
        /*00ac*/ 	.word	0x00000ba0


	//   ....[6]....
        /*00b0*/ 	.word	0x00002220


	//   ....[7]....
        /*00b4*/ 	.word	0x000032f0


	//   ....[8]....
        /*00b8*/ 	.word	0x00003500


	//   ....[9]....
        /*00bc*/ 	.word	0x00003530


	//   ....[10]....
        /*00c0*/ 	.word	0x00003e60


	//   ....[11]....
        /*00c4*/ 	.word	0x000040a0


	//----- nvinfo : EIATTR_VRC_CTA_INIT_COUNT
	.align		4
.L_43:
        /*00c8*/ 	.byte	0x02, 0x4a
        /*00ca*/ 	.byte	0x80
	.zero		1


	//----- nvinfo : EIATTR_SYSCALL_OFFSETS
	.align		4
        /*00cc*/ 	.byte	0x04, 0x46
        /*00ce*/ 	.short	(.L_45 - .L_44)


	//   ....[0]....
.L_44:
        /*00d0*/ 	.word	0x000059f0


	//   ....[1]....
        /*00d4*/ 	.word	0x00005ae0


	//   ....[2]....
        /*00d8*/ 	.word	0x000062c0


	//   ....[3]....
        /*00dc*/ 	.word	0x00006c30


	//----- nvinfo : EIATTR_MBARRIER_INSTR_OFFSETS
	.align		4
.L_45:
        /*00e0*/ 	.byte	0x04, 0x39
        /*00e2*/ 	.short	(.L_47 - .L_46)


	//   ....[0]....
.L_46:
        /*00e4*/ 	.word	0x00000610
        /*00e8*/ 	.word	0x000000ff
        /*00ec*/ 	.word	0x00000000
        /*00f0*/ 	.short	0x0100
        /*00f2*/ 	.byte	0x05
	.zero		1


	//   ....[1]....
        /*00f4*/ 	.word	0x00000620
        /*00f8*/ 	.word	0x000000ff
        /*00fc*/ 	.word	0x00000068
        /*0100*/ 	.short	0x0100
        /*0102*/ 	.byte	0x05
	.zero		1


	//   ....[2]....
        /*0104*/ 	.word	0x00000630
        /*0108*/ 	.word	0x000000ff
        /*010c*/ 	.word	0x00000008
        /*0110*/ 	.short	0x0100
        /*0112*/ 	.byte	0x05
	.zero		1


	//   ....[3]....
        /*0114*/ 	.word	0x00000640
        /*0118*/ 	.word	0x000000ff
        /*011c*/ 	.word	0x00000070
        /*0120*/ 	.short	0x0100
        /*0122*/ 	.byte	0x05
	.zero		1


	//   ....[4]....
        /*0124*/ 	.word	0x00000650
        /*0128*/ 	.word	0x000000ff
        /*012c*/ 	.word	0x00000010
        /*0130*/ 	.short	0x0100
        /*0132*/ 	.byte	0x05
	.zero		1


	//   ....[5]....
        /*0134*/ 	.word	0x00000660
        /*0138*/ 	.word	0x000000ff
        /*013c*/ 	.word	0x00000078
        /*0140*/ 	.short	0x0100
        /*0142*/ 	.byte	0x05
	.zero		1


	//   ....[6]....
        /*0144*/ 	.word	0x00000670
        /*0148*/ 	.word	0x000000ff
        /*014c*/ 	.word	0x00000018
        /*0150*/ 	.short	0x0100
        /*0152*/ 	.byte	0x05
	.zero		1


	//   ....[7]....
        /*0154*/ 	.word	0x00000680
        /*0158*/ 	.word	0x000000ff
        /*015c*/ 	.word	0x00000080
        /*0160*/ 	.short	0x0100
        /*0162*/ 	.byte	0x05
	.zero		1


	//   ....[8]....
        /*0164*/ 	.word	0x00000690
        /*0168*/ 	.word	0x000000ff
        /*016c*/ 	.word	0x00000020
        /*0170*/ 	.short	0x0100
        /*0172*/ 	.byte	0x05
	.zero		1


	//   ....[9]....
        /*0174*/ 	.word	0x000006a0
        /*0178*/ 	.word	0x000000ff
        /*017c*/ 	.word	0x00000088
        /*0180*/ 	.short	0x0100
        /*0182*/ 	.byte	0x05
	.zero		1


	//   ....[10]....
        /*0184*/ 	.word	0x000006b0
        /*0188*/ 	.word	0x000000ff
        /*018c*/ 	.word	0x00000028
        /*0190*/ 	.short	0x0100
        /*0192*/ 	.byte	0x05
	.zero		1


	//   ....[11]....
        /*0194*/ 	.word	0x000006c0
        /*0198*/ 	.word	0x000000ff
        /*019c*/ 	.word	0x00000090
        /*01a0*/ 	.short	0x0100
        /*01a2*/ 	.byte	0x05
	.zero		1


	//   ....[12]....
        /*01a4*/ 	.word	0x000006d0
        /*01a8*/ 	.word	0x000000ff
        /*01ac*/ 	.word	0x00000030
        /*01b0*/ 	.short	0x0100
        /*01b2*/ 	.byte	0x05
	.zero		1


	//   ....[13]....
        /*01b4*/ 	.word	0x000006e0
        /*01b8*/ 	.word	0x000000ff
        /*01bc*/ 	.word	0x00000098
        /*01c0*/ 	.short	0x0100
        /*01c2*/ 	.byte	0x05
	.zero		1


	//   ....[14]....
        /*01c4*/ 	.word	0x000006f0
        /*01c8*/ 	.word	0x000000ff
        /*01cc*/ 	.word	0x00000038
        /*01d0*/ 	.short	0x0100
        /*01d2*/ 	.byte	0x05
	.zero		1


	//   ....[15]....
        /*01d4*/ 	.word	0x00000700
        /*01d8*/ 	.word	0x000000ff
        /*01dc*/ 	.word	0x000000a0
        /*01e0*/ 	.short	0x0100
        /*01e2*/ 	.byte	0x05
	.zero		1


	//   ....[16]....
        /*01e4*/ 	.word	0x00000710
        /*01e8*/ 	.word	0x000000ff
        /*01ec*/ 	.word	0x00000040
        /*01f0*/ 	.short	0x0100
        /*01f2*/ 	.byte	0x05
	.zero		1


	//   ....[17]....
        /*01f4*/ 	.word	0x00000720
        /*01f8*/ 	.word	0x000000ff
        /*01fc*/ 	.word	0x000000a8
        /*0200*/ 	.short	0x0100
        /*0202*/ 	.byte	0x05
	.zero		1


	//   ....[18]....
        /*0204*/ 	.word	0x00000730
        /*0208*/ 	.word	0x000000ff
        /*020c*/ 	.word	0x00000048
        /*0210*/ 	.short	0x0100
        /*0212*/ 	.byte	0x05
	.zero		1


	//   ....[19]....
        /*0214*/ 	.word	0x00000740
        /*0218*/ 	.word	0x000000ff
        /*021c*/ 	.word	0x000000b0
        /*0220*/ 	.short	0x0100
        /*0222*/ 	.byte	0x05
	.zero		1


	//   ....[20]....
        /*0224*/ 	.word	0x00000750
        /*0228*/ 	.word	0x000000ff
        /*022c*/ 	.word	0x00000050
        /*0230*/ 	.short	0x0100
        /*0232*/ 	.byte	0x05
	.zero		1


	//   ....[21]....
        /*0234*/ 	.word	0x00000760
        /*0238*/ 	.word	0x000000ff
        /*023c*/ 	.word	0x000000b8
        /*0240*/ 	.short	0x0100
        /*0242*/ 	.byte	0x05
	.zero		1


	//   ....[22]....
        /*0244*/ 	.word	0x00000770
        /*0248*/ 	.word	0x000000ff
        /*024c*/ 	.word	0x00000058
        /*0250*/ 	.short	0x0100
        /*0252*/ 	.byte	0x05
	.zero		1


	//   ....[23]....
        /*0254*/ 	.word	0x00000780
        /*0258*/ 	.word	0x000000ff
        /*025c*/ 	.word	0x000000c0
        /*0260*/ 	.short	0x0100
        /*0262*/ 	.byte	0x05
	.zero		1


	//   ....[24]....
        /*0264*/ 	.word	0x00000790
        /*0268*/ 	.word	0x000000ff
        /*026c*/ 	.word	0x00000060
        /*0270*/ 	.short	0x0100
        /*0272*/ 	.byte	0x05
	.zero		1


	//   ....[25]....
        /*0274*/ 	.word	0x000007a0
        /*0278*/ 	.word	0x000000ff
        /*027c*/ 	.word	0x000000c8
        /*0280*/ 	.short	0x0100
        /*0282*/ 	.byte	0x05
	.zero		1


	//   ....[26]....
        /*0284*/ 	.word	0x000008e0
        /*0288*/ 	.word	0x000000ff
        /*028c*/ 	.word	0x000000d0
        /*0290*/ 	.short	0x0100
        /*0292*/ 	.byte	0x07
	.zero		1


	//   ....[27]....
        /*0294*/ 	.word	0x000008f0
        /*0298*/ 	.word	0x000000ff
        /*029c*/ 	.word	0x000000e8
        /*02a0*/ 	.short	0x0100
        /*02a2*/ 	.byte	0x07
	.zero		1


	//   ....[28]....
        /*02a4*/ 	.word	0x00000900
        /*02a8*/ 	.word	0x000000ff
        /*02ac*/ 	.word	0x000000d8
        /*02b0*/ 	.short	0x0100
        /*02b2*/ 	.byte	0x07
	.zero		1


	//   ....[29]....
        /*02b4*/ 	.word	0x00000910
        /*02b8*/ 	.word	0x000000ff
        /*02bc*/ 	.word	0x000000f0
        /*02c0*/ 	.short	0x0100
        /*02c2*/ 	.byte	0x07
	.zero		1


	//   ....[30]....
        /*02c4*/ 	.word	0x00000920
        /*02c8*/ 	.word	0x000000ff
        /*02cc*/ 	.word	0x000000e0
        /*02d0*/ 	.short	0x0100
        /*02d2*/ 	.byte	0x07
	.zero		1


	//   ....[31]....
        /*02d4*/ 	.word	0x00000930
        /*02d8*/ 	.word	0x000000ff
        /*02dc*/ 	.word	0x000000f8
        /*02e0*/ 	.short	0x0100
        /*02e2*/ 	.byte	0x07
	.zero		1


	//   ....[32]....
        /*02e4*/ 	.word	0x00000a20
        /*02e8*/ 	.word	0x000000ff
        /*02ec*/ 	.word	0x00000100
        /*02f0*/ 	.short	0x0100
        /*02f2*/ 	.byte	0x05
	.zero		1


	//   ....[33]....
        /*02f4*/ 	.word	0x00000a30
        /*02f8*/ 	.word	0x000000ff
        /*02fc*/ 	.word	0x00000108
        /*0300*/ 	.short	0x0100
        /*0302*/ 	.byte	0x05
	.zero		1


	//   ....[34]....
        /*0304*/ 	.word	0x00000b70
        /*0308*/ 	.word	0x000000ff
        /*030c*/ 	.word	0x00000110
        /*0310*/ 	.short	0x0100
        /*0312*/ 	.byte	0x05
	.zero		1


	//   ....[35]....
        /*0314*/ 	.word	0x00000b80
        /*0318*/ 	.word	0x000000ff
        /*031c*/ 	.word	0x00000118
        /*0320*/ 	.short	0x0100
        /*0322*/ 	.byte	0x05
	.zero		1


	//   ....[36]....
        /*0324*/ 	.word	0x00000cb0
        /*0328*/ 	.word	0x000000ff
        /*032c*/ 	.word	0x00000120
        /*0330*/ 	.short	0x0100
        /*0332*/ 	.byte	0x07
	.zero		1


	//   ....[37]....
        /*0334*/ 	.word	0x00000cc0
        /*0338*/ 	.word	0x000000ff
        /*033c*/ 	.word	0x00000130
        /*0340*/ 	.short	0x0100
        /*0342*/ 	.byte	0x07
	.zero		1


	//   ....[38]....
        /*0344*/ 	.word	0x00000cd0
        /*0348*/ 	.word	0x000000ff
        /*034c*/ 	.word	0x00000128
        /*0350*/ 	.short	0x0100
        /*0352*/ 	.byte	0x07
	.zero		1


	//   ....[39]....
        /*0354*/ 	.word	0x00000ce0
        /*0358*/ 	.word	0x000000ff
        /*035c*/ 	.word	0x00000138
        /*0360*/ 	.short	0x0100
        /*0362*/ 	.byte	0x07
	.zero		1


	//   ....[40]....
        /*0364*/ 	.word	0x00001620
        /*0368*/ 	.word	0x000000ff
        /*036c*/ 	.word	0x00000068
        /*0370*/ 	.short	0x010a
        /*0372*/ 	.byte	0x04
	.zero		1


	//   ....[41]....
        /*0374*/ 	.word	0x000018e0
        /*0378*/ 	.word	0x000000ff
        /*037c*/ 	.word	0x00000068
        /*0380*/ 	.short	0x010a
        /*0382*/ 	.byte	0x09
	.zero		1


	//   ....[42]....
        /*0384*/ 	.word	0x00001a50
        /*0388*/ 	.word	0x000000ff
        /*038c*/ 	.word	0x00000068
        /*0390*/ 	.short	0x010a
        /*0392*/ 	.byte	0x08
	.zero		1


	//   ....[43]....
        /*0394*/ 	.word	0x00001c00
        /*0398*/ 	.word	0x000000ff
        /*039c*/ 	.word	0x00000108
        /*03a0*/ 	.short	0x0101
        /*03a2*/ 	.byte	0x16
	.zero		1


	//   ....[44]....
        /*03a4*/ 	.word	0x00001c30
        /*03a8*/ 	.word	0x000000ff
        /*03ac*/ 	.word	0x00000068
        /*03b0*/ 	.short	0x010a
        /*03b2*/ 	.byte	0x04
	.zero		1


	//   ....[45]....
        /*03b4*/ 	.word	0x00001ed0
        /*03b8*/ 	.word	0x000000ff
        /*03bc*/ 	.word	0x00000068
        /*03c0*/ 	.short	0x010a
        /*03c2*/ 	.byte	0x09
	.zero		1


	//   ....[46]....
        /*03c4*/ 	.word	0x00002040
        /*03c8*/ 	.word	0x000000ff
        /*03cc*/ 	.word	0x00000068
        /*03d0*/ 	.short	0x010a
        /*03d2*/ 	.byte	0x08
	.zero		1


	//   ....[47]....
        /*03d4*/ 	.word	0x00002230
        /*03d8*/ 	.word	0x000000ff
        /*03dc*/ 	.word	0x00000110
        /*03e0*/ 	.short	0x010a
        /*03e2*/ 	.byte	0x16
	.zero		1


	//   ....[48]....
        /*03e4*/ 	.word	0x000022f0
        /*03e8*/ 	.word	0x000000ff
        /*03ec*/ 	.word	0x00000000
        /*03f0*/ 	.short	0x0101
        /*03f2*/ 	.byte	0x04
	.zero		1


	//   ....[49]....
        /*03f4*/ 	.word	0x000027f0
        /*03f8*/ 	.word	0x000000ff
        /*03fc*/ 	.word	0x00000000
        /*0400*/ 	.short	0x010a
        /*0402*/ 	.byte	0x04
	.zero		1


	//   ....[50]....
        /*0404*/ 	.word	0x00002890
        /*0408*/ 	.word	0x000000ff
        /*040c*/ 	.word	0x00000000
        /*0410*/ 	.short	0x010a
        /*0412*/ 	.byte	0x04
	.zero		1


	//   ....[51]....
        /*0414*/ 	.word	0x00002930
        /*0418*/ 	.word	0x000000ff
        /*041c*/ 	.word	0x00000000
        /*0420*/ 	.short	0x010a
        /*0422*/ 	.byte	0x04
	.zero		1


	//   ....[52]....
        /*0424*/ 	.word	0x000029d0
        /*0428*/ 	.word	0x000000ff
        /*042c*/ 	.word	0x00000000
        /*0430*/ 	.short	0x010a
        /*0432*/ 	.byte	0x04
	.zero		1


	//   ....[53]....
        /*0434*/ 	.word	0x00002a70
        /*0438*/ 	.word	0x000000ff
        /*043c*/ 	.word	0x00000000
        /*0440*/ 	.short	0x010a
        /*0442*/ 	.byte	0x04
	.zero		1


	//   ....[54]....
        /*0444*/ 	.word	0x00002b10
        /*0448*/ 	.word	0x000000ff
        /*044c*/ 	.word	0x00000000
        /*0450*/ 	.short	0x010a
        /*0452*/ 	.byte	0x04
	.zero		1


	//   ....[55]....
        /*0454*/ 	.word	0x00002bb0
        /*0458*/ 	.word	0x000000ff
        /*045c*/ 	.word	0x00000000
        /*0460*/ 	.short	0x010a
        /*0462*/ 	.byte	0x04
	.zero		1


	//   ....[56]....
        /*0464*/ 	.word	0x00002c50
        /*0468*/ 	.word	0x000000ff
        /*046c*/ 	.word	0x00000000
        /*0470*/ 	.short	0x010a
        /*0472*/ 	.byte	0x04
	.zero		1


	//   ....[57]....
        /*0474*/ 	.word	0x00002cf0
        /*0478*/ 	.word	0x000000ff
        /*047c*/ 	.word	0x00000000
        /*0480*/ 	.short	0x010a
        /*0482*/ 	.byte	0x04
	.zero		1


	//   ....[58]....
        /*0484*/ 	.word	0x00002d90
        /*0488*/ 	.word	0x000000ff
        /*048c*/ 	.word	0x00000000
        /*0490*/ 	.short	0x010a
        /*0492*/ 	.byte	0x04
	.zero		1


	//   ....[59]....
        /*0494*/ 	.word	0x00002e30
        /*0498*/ 	.word	0x000000ff
        /*049c*/ 	.word	0x00000000
        /*04a0*/ 	.short	0x010a
        /*04a2*/ 	.byte	0x04
	.zero		1


	//   ....[60]....
        /*04a4*/ 	.word	0x00002ed0
        /*04a8*/ 	.word	0x000000ff
        /*04ac*/ 	.word	0x00000000
        /*04b0*/ 	.short	0x010a
        /*04b2*/ 	.byte	0x04
	.zero		1


	//   ....[61]....
        /*04b4*/ 	.word	0x00002f80
        /*04b8*/ 	.word	0x00000000
        /*04bc*/ 	.word	0x00000000
        /*04c0*/ 	.short	0x010a
        /*04c2*/ 	.byte	0xff
	.zero		1


	//   ....[62]....
        /*04c4*/ 	.word	0x000030b0
        /*04c8*/ 	.word	0x000000ff
        /*04cc*/ 	.word	0x00000118
        /*04d0*/ 	.short	0x010a
        /*04d2*/ 	.byte	0x2d
	.zero		1


	//   ....[63]....
        /*04d4*/ 	.word	0x00003150
        /*04d8*/ 	.word	0x000000ff
        /*04dc*/ 	.word	0x00000110
        /*04e0*/ 	.short	0x010a
        /*04e2*/ 	.byte	0x2d
	.zero		1


	//   ....[64]....
        /*04e4*/ 	.word	0x000031f0
        /*04e8*/ 	.word	0x000000ff
        /*04ec*/ 	.word	0x00000000
        /*04f0*/ 	.short	0x0101
        /*04f2*/ 	.byte	0x06
	.zero		1


	//   ....[65]....
        /*04f4*/ 	.word	0x00003230
        /*04f8*/ 	.word	0x000000ff
        /*04fc*/ 	.word	0x00000118
        /*0500*/ 	.short	0x0106
        /*0502*/ 	.byte	0x2d
	.zero		1


	//   ....[66]....
        /*0504*/ 	.word	0x00003270
        /*0508*/ 	.word	0x00000000
        /*050c*/ 	.word	0x00000118
        /*0510*/ 	.short	0x010a
        /*0512*/ 	.byte	0xff
	.zero		1


	//   ....[67]....
        /*0514*/ 	.word	0x000037c0
        /*0518*/ 	.word	0x000000ff
        /*051c*/ 	.word	0x00000110
        /*0520*/ 	.short	0x010a
        /*0522*/ 	.byte	0x06
	.zero		1


	//   ....[68]....
        /*0524*/ 	.word	0x00003870
        /*0528*/ 	.word	0x000000ff
        /*052c*/ 	.word	0x00000000
        /*0530*/ 	.short	0x0101
        /*0532*/ 	.byte	0x05
	.zero		1


	//   ....[69]....
        /*0534*/ 	.word	0x00003880
        /*0538*/ 	.word	0x000000ff
        /*053c*/ 	.word	0x00000130
        /*0540*/ 	.short	0x010a
        /*0542*/ 	.byte	0x08
	.zero		1


	//   ....[70]....
        /*0544*/ 	.word	0x00003910
        /*0548*/ 	.word	0x000000ff
        /*054c*/ 	.word	0x00000000
        /*0550*/ 	.short	0x010a
        /*0552*/ 	.byte	0x04
	.zero		1


	//   ....[71]....
        /*0554*/ 	.word	0x00003980
        /*0558*/ 	.word	0x000000ff
        /*055c*/ 	.word	0x00000000
        /*0560*/ 	.short	0x010a
        /*0562*/ 	.byte	0x07
	.zero		1


	//   ....[72]....
        /*0564*/ 	.word	0x00003ab0
        /*0568*/ 	.word	0x000000ff
        /*056c*/ 	.word	0x00000000
        /*0570*/ 	.short	0x010a
        /*0572*/ 	.byte	0x04
	.zero		1


	//   ....[73]....
        /*0574*/ 	.word	0x00003db0
        /*0578*/ 	.word	0x000000ff
        /*057c*/ 	.word	0x00000000
        /*0580*/ 	.short	0x010a
        /*0582*/ 	.byte	0x05
	.zero		1


	//   ....[74]....
        /*0584*/ 	.word	0x00003e40
        /*0588*/ 	.word	0x000000ff
        /*058c*/ 	.word	0x00000000
        /*0590*/ 	.short	0x010a
        /*0592*/ 	.byte	0x07
	.zero		1


	//   ....[75]....
        /*0594*/ 	.word	0x000042e0
        /*0598*/ 	.word	0x000000ff
        /*059c*/ 	.word	0x00000110
        /*05a0*/ 	.short	0x010a
        /*05a2*/ 	.byte	0x07
	.zero		1


	//   ....[76]....
        /*05a4*/ 	.word	0x00004380
        /*05a8*/ 	.word	0x000000ff
        /*05ac*/ 	.word	0x00000000
        /*05b0*/ 	.short	0x0101
        /*05b2*/ 	.byte	0x06
	.zero		1


	//   ....[77]....
        /*05b4*/ 	.word	0x000046a0
        /*05b8*/ 	.word	0x000000ff
        /*05bc*/ 	.word	0x00000108
        /*05c0*/ 	.short	0x010a
        /*05c2*/ 	.byte	0x07
	.zero		1


	//   ....[78]....
        /*05c4*/ 	.word	0x000048c0
        /*05c8*/ 	.word	0x000000ff
        /*05cc*/ 	.word	0x000000e8
        /*05d0*/ 	.short	0x010a
        /*05d2*/ 	.byte	0x11
	.zero		1


	//   ....[79]....
        /*05d4*/ 	.word	0x00004bc0
        /*05d8*/ 	.word	0x000000ff
        /*05dc*/ 	.word	0x000000d0
        /*05e0*/ 	.short	0x010b
        /*05e2*/ 	.byte	0x11
	.zero		1


	//   ....[80]....
        /*05e4*/ 	.word	0x00004c40
        /*05e8*/ 	.word	0x000000ff
        /*05ec*/ 	.word	0x00000000
        /*05f0*/ 	.short	0x0101
        /*05f2*/ 	.byte	0x13
	.zero		1


	//   ....[81]....
        /*05f4*/ 	.word	0x00004c70
        /*05f8*/ 	.word	0x000000ff
        /*05fc*/ 	.word	0x000000e8
        /*0600*/ 	.short	0x010a
        /*0602*/ 	.byte	0x0e
	.zero		1


	//   ....[82]....
        /*0604*/ 	.word	0x00004e70
        /*0608*/ 	.word	0x000000ff
        /*060c*/ 	.word	0x000000d0
        /*0610*/ 	.short	0x010b
        /*0612*/ 	.byte	0x0e
	.zero		1


	//   ....[83]....
        /*0614*/ 	.word	0x00004e90
        /*0618*/ 	.word	0x000000ff
        /*061c*/ 	.word	0x00000000
        /*0620*/ 	.short	0x0101
        /*0622*/ 	.byte	0x12
	.zero		1


	//   ....[84]....
        /*0624*/ 	.word	0x00004ef0
        /*0628*/ 	.word	0x000000ff
        /*062c*/ 	.word	0x00000000
        /*0630*/ 	.short	0x010a
        /*0632*/ 	.byte	0x04
	.zero		1


	//   ....[85]....
        /*0634*/ 	.word	0x00004fb0
        /*0638*/ 	.word	0x00000002
        /*063c*/ 	.word	0x00000000
        /*0640*/ 	.short	0x010a
        /*0642*/ 	.byte	0xff
	.zero		1


	//   ....[86]....
        /*0644*/ 	.word	0x00005030
        /*0648*/ 	.word	0x00000000
        /*064c*/ 	.word	0x00000000
        /*0650*/ 	.short	0x010a
        /*0652*/ 	.byte	0xff
	.zero		1


	//   ....[87]....
        /*0654*/ 	.word	0x000053d0
        /*0658*/ 	.word	0x000000ff
        /*065c*/ 	.word	0x00000110
        /*0660*/ 	.short	0x010a
        /*0662*/ 	.byte	0x34
	.zero		1


	//   ....[88]....
        /*0664*/ 	.word	0x000054f0
        /*0668*/ 	.word	0x000000ff
        /*066c*/ 	.word	0x00000000
        /*0670*/ 	.short	0x0101
        /*0672*/ 	.byte	0x04
	.zero		1


	//   ....[89]....
        /*0674*/ 	.word	0x00005eb0
        /*0678*/ 	.word	0x00000000
        /*067c*/ 	.word	0x000000d0
        /*0680*/ 	.short	0x010a
        /*0682*/ 	.byte	0xff
	.zero		1


	//   ....[90]....
        /*0684*/ 	.word	0x00005f60
        /*0688*/ 	.word	0x00000054
        /*068c*/ 	.word	0x00000120
        /*0690*/ 	.short	0x010a
        /*0692*/ 	.byte	0xff
	.zero		1


	//   ....[91]....
        /*0694*/ 	.word	0x00006000
        /*0698*/ 	.word	0x00000000
        /*069c*/ 	.word	0x000000d0
        /*06a0*/ 	.short	0x010a
        /*06a2*/ 	.byte	0xff
	.zero		1


	//   ....[92]....
        /*06a4*/ 	.word	0x000061a0
        /*06a8*/ 	.word	0x00000054
        /*06ac*/ 	.word	0x00000120
        /*06b0*/ 	.short	0x010a
        /*06b2*/ 	.byte	0xff
	.zero		1


	//   ....[93]....
        /*06b4*/ 	.word	0x00006990
        /*06b8*/ 	.word	0x00000000
        /*06bc*/ 	.word	0x00000000
        /*06c0*/ 	.short	0x0101
        /*06c2*/ 	.byte	0xff
	.zero		1


	//   ....[94]....
        /*06c4*/ 	.word	0x000069a0
        /*06c8*/ 	.word	0x00000003
        /*06cc*/ 	.word	0x000000d0
        /*06d0*/ 	.short	0x010a
        /*06d2*/ 	.byte	0xff
	.zero		1


	//   ....[95]....
        /*06d4*/ 	.word	0x00006a60
        /*06d8*/ 	.word	0x00000003
        /*06dc*/ 	.word	0x000000d0
        /*06e0*/ 	.short	0x010a
        /*06e2*/ 	.byte	0xff
	.zero		1


	//   ....[96]....
        /*06e4*/ 	.word	0x00006da0
        /*06e8*/ 	.word	0x000000ff
        /*06ec*/ 	.word	0x00000000
        /*06f0*/ 	.short	0x0101
        /*06f2*/ 	.byte	0x05
	.zero		1


	//   ....[97]....
        /*06f4*/ 	.word	0x00007390
        /*06f8*/ 	.word	0x00000002
        /*06fc*/ 	.word	0x00000000
        /*0700*/ 	.short	0x0101
        /*0702*/ 	.byte	0xff
	.zero		1


	//   ....[98]....
        /*0704*/ 	.word	0x000075d0
        /*0708*/ 	.word	0x000000ff
        /*070c*/ 	.word	0x00000000
        /*0710*/ 	.short	0x0101
        /*0712*/ 	.byte	0x04
	.zero		1


	//   ....[99]....
        /*0714*/ 	.word	0x00007600
        /*0718*/ 	.word	0x00000002
        /*071c*/ 	.word	0x00000068
        /*0720*/ 	.short	0x010a
        /*0722*/ 	.byte	0xff
	.zero		1


	//   ....[100]....
        /*0724*/ 	.word	0x00007660
        /*0728*/ 	.word	0x00000002
        /*072c*/ 	.word	0x00000068
        /*0730*/ 	.short	0x010a
        /*0732*/ 	.byte	0xff
	.zero		1


	//   ....[101]....
        /*0734*/ 	.word	0x000076c0
        /*0738*/ 	.word	0x00000002
        /*073c*/ 	.word	0x00000110
        /*0740*/ 	.short	0x010a
        /*0742*/ 	.byte	0xff
	.zero		1


	//   ....[102]....
        /*0744*/ 	.word	0x00007720
        /*0748*/ 	.word	0x00000000
        /*074c*/ 	.word	0x00000000
        /*0750*/ 	.short	0x010a
        /*0752*/ 	.byte	0xff
	.zero		1


	//   ....[103]....
        /*0754*/ 	.word	0x00007780
        /*0758*/ 	.word	0x00000000
        /*075c*/ 	.word	0x00000000
        /*0760*/ 	.short	0x010a
        /*0762*/ 	.byte	0xff
	.zero		1


	//   ....[104]....
        /*0764*/ 	.word	0x000077e0
        /*0768*/ 	.word	0x00000000
        /*076c*/ 	.word	0x00000000
        /*0770*/ 	.short	0x010a
        /*0772*/ 	.byte	0xff
	.zero		1


	//   ....[105]....
        /*0774*/ 	.word	0x00007840
        /*0778*/ 	.word	0x00000000
        /*077c*/ 	.word	0x00000000
        /*0780*/ 	.short	0x010a
        /*0782*/ 	.byte	0xff
	.zero		1


	//   ....[106]....
        /*0784*/ 	.word	0x000078a0
        /*0788*/ 	.word	0x00000000
        /*078c*/ 	.word	0x00000000
        /*0790*/ 	.short	0x010a
        /*0792*/ 	.byte	0xff
	.zero		1


	//   ....[107]....
        /*0794*/ 	.word	0x00007900
        /*0798*/ 	.word	0x00000000
        /*079c*/ 	.word	0x00000000
        /*07a0*/ 	.short	0x010a
        /*07a2*/ 	.byte	0xff
	.zero		1


	//   ....[108]....
        /*07a4*/ 	.word	0x00007960
        /*07a8*/ 	.word	0x00000000
        /*07ac*/ 	.word	0x00000000
        /*07b0*/ 	.short	0x010a
        /*07b2*/ 	.byte	0xff
	.zero		1


	//   ....[109]....
        /*07b4*/ 	.word	0x000079c0
        /*07b8*/ 	.word	0x00000000
        /*07bc*/ 	.word	0x00000000
        /*07c0*/ 	.short	0x010a
        /*07c2*/ 	.byte	0xff
	.zero		1


	//   ....[110]....
        /*07c4*/ 	.word	0x00007a20
        /*07c8*/ 	.word	0x00000000
        /*07cc*/ 	.word	0x00000000
        /*07d0*/ 	.short	0x010a
        /*07d2*/ 	.byte	0xff
	.zero		1


	//   ....[111]....
        /*07d4*/ 	.word	0x00007a80
        /*07d8*/ 	.word	0x00000000
        /*07dc*/ 	.word	0x00000000
        /*07e0*/ 	.short	0x010a
        /*07e2*/ 	.byte	0xff
	.zero		1


	//   ....[112]....
        /*07e4*/ 	.word	0x00007ae0
        /*07e8*/ 	.word	0x00000000
        /*07ec*/ 	.word	0x00000000
        /*07f0*/ 	.short	0x010a
        /*07f2*/ 	.byte	0xff
	.zero		1


	//   ....[113]....
        /*07f4*/ 	.word	0x00007b40
        /*07f8*/ 	.word	0x00000000
        /*07fc*/ 	.word	0x00000000
        /*0800*/ 	.short	0x010a
        /*0802*/ 	.byte	0xff
	.zero		1


	//   ....[114]....
        /*0804*/ 	.word	0x00007ba0
        /*0808*/ 	.word	0x00000004
        /*080c*/ 	.word	0x00000118
        /*0810*/ 	.short	0x010a
        /*0812*/ 	.byte	0xff
	.zero		1


	//   ....[115]....
        /*0814*/ 	.word	0x00007c00
        /*0818*/ 	.word	0x00000004
        /*081c*/ 	.word	0x00000110
        /*0820*/ 	.short	0x010a
        /*0822*/ 	.byte	0xff
	.zero		1


	//   ....[116]....
        /*0824*/ 	.word	0x00007c60
        /*0828*/ 	.word	0x00000000
        /*082c*/ 	.word	0x00000110
        /*0830*/ 	.short	0x010a
        /*0832*/ 	.byte	0xff
	.zero		1


	//   ....[117]....
        /*0834*/ 	.word	0x00007cc0
        /*0838*/ 	.word	0x00000005
        /*083c*/ 	.word	0x00000130
        /*0840*/ 	.short	0x010a
        /*0842*/ 	.byte	0xff
	.zero		1


	//   ....[118]....
        /*0844*/ 	.word	0x00007d20
        /*0848*/ 	.word	0x00000000
        /*084c*/ 	.word	0x00000000
        /*0850*/ 	.short	0x010a
        /*0852*/ 	.byte	0xff
	.zero		1


	//   ....[119]....
        /*0854*/ 	.word	0x00007d80
        /*0858*/ 	.word	0x00000000
        /*085c*/ 	.word	0x00000000
        /*0860*/ 	.short	0x010a
        /*0862*/ 	.byte	0xff
	.zero		1


	//   ....[120]....
        /*0864*/ 	.word	0x00007de0
        /*0868*/ 	.word	0x00000000
        /*086c*/ 	.word	0x00000000
        /*0870*/ 	.short	0x010a
        /*0872*/ 	.byte	0xff
	.zero		1


	//   ....[121]....
        /*0874*/ 	.word	0x00007e40
        /*0878*/ 	.word	0x00000000
        /*087c*/ 	.word	0x00000110
        /*0880*/ 	.short	0x010a
        /*0882*/ 	.byte	0xff
	.zero		1


	//   ....[122]....
        /*0884*/ 	.word	0x00007ea0
        /*0888*/ 	.word	0x00000000
        /*088c*/ 	.word	0x00000108
        /*0890*/ 	.short	0x010a
        /*0892*/ 	.byte	0xff
	.zero		1


	//   ....[123]....
        /*0894*/ 	.word	0x00007f00
        /*0898*/ 	.word	0x00000003
        /*089c*/ 	.word	0x000000e8
        /*08a0*/ 	.short	0x010a
        /*08a2*/ 	.byte	0xff
	.zero		1


	//   ....[124]....
        /*08a4*/ 	.word	0x00007f60
        /*08a8*/ 	.word	0x00000003
        /*08ac*/ 	.word	0x000000e8
        /*08b0*/ 	.short	0x010a
        /*08b2*/ 	.byte	0xff
	.zero		1


	//   ....[125]....
        /*08b4*/ 	.word	0x00007fc0
        /*08b8*/ 	.word	0x00000000
        /*08bc*/ 	.word	0x00000000
        /*08c0*/ 	.short	0x010a
        /*08c2*/ 	.byte	0xff
	.zero		1


	//   ....[126]....
        /*08c4*/ 	.word	0x00008010
        /*08c8*/ 	.word	0x00000002
        /*08cc*/ 	.word	0x00000000
        /*08d0*/ 	.short	0x010a
        /*08d2*/ 	.byte	0xff
	.zero		1


	//   ....[127]....
        /*08d4*/ 	.word	0x00008070
        /*08d8*/ 	.word	0x00000000
        /*08dc*/ 	.word	0x00000110
        /*08e0*/ 	.short	0x010a
        /*08e2*/ 	.byte	0xff
	.zero		1


	//   ....[128]....
        /*08e4*/ 	.word	0x000080c0
        /*08e8*/ 	.word	0x00000000
        /*08ec*/ 	.word	0x000000d0
        /*08f0*/ 	.short	0x010a
        /*08f2*/ 	.byte	0xff
	.zero		1


	//   ....[129]....
        /*08f4*/ 	.word	0x00008110
        /*08f8*/ 	.word	0x00000054
        /*08fc*/ 	.word	0x00000120
        /*0900*/ 	.short	0x010a
        /*0902*/ 	.byte	0xff
	.zero		1


	//   ....[130]....
        /*0904*/ 	.word	0x00008160
        /*0908*/ 	.word	0x00000003
        /*090c*/ 	.word	0x000000d0
        /*0910*/ 	.short	0x010a
        /*0912*/ 	.byte	0xff
	.zero		1


	//----- nvinfo : EIATTR_NUM_MBARRIERS
	.align		4
.L_47:
        /*0914*/ 	.byte	0x03, 0x38
        /*0916*/ 	.short	0x0028


	//----- nvinfo : EIATTR_EXIT_INSTR_OFFSETS
	.align		4
        /*0918*/ 	.byte	0x04, 0x1c
        /*091a*/ 	.short	(.L_49 - .L_48)


	//   ....[0]....
.L_48:
        /*091c*/ 	.word	0x00002fb0


	//   ....[1]....
        /*0920*/ 	.word	0x00003240


	//   ....[2]....
        /*0924*/ 	.word	0x000032a0


	//   ....[3]....
        /*0928*/ 	.word	0x000040b0


	//   ....[4]....
        /*092c*/ 	.word	0x00005060


	//   ....[5]....
        /*0930*/ 	.word	0x000050a0


	//   ....[6]....
        /*0934*/ 	.word	0x000074c0


	//   ....[7]....
        /*0938*/ 	.word	0x00007540


	//   ....[8]....
        /*093c*/ 	.word	0x00007570


	//   ....[9]....
        /*0940*/ 	.word	0x000075e0


	//----- nvinfo : EIATTR_MAX_THREADS
	.align		4
.L_49:
        /*0944*/ 	.byte	0x04, 0x05
        /*0946*/ 	.short	(.L_51 - .L_50)
.L_50:
        /*0948*/ 	.word	0x00000100
        /*094c*/ 	.word	0x00000001
        /*0950*/ 	.word	0x00000001


	//----- nvinfo : EIATTR_CRS_STACK_SIZE
	.align		4
.L_51:
        /*0954*/ 	.byte	0x04, 0x1e
        /*0956*/ 	.short	(.L_53 - .L_52)
.L_52:
        /*0958*/ 	.word	0x00000000


	//----- nvinfo : EIATTR_CBANK_PARAM_SIZE
	.align		4
.L_53:
        /*095c*/ 	.byte	0x03, 0x19
        /*095e*/ 	.short	0x0800


	//----- nvinfo : EIATTR_PARAM_CBANK
	.align		4
        /*0960*/ 	.byte	0x04, 0x0a
        /*0962*/ 	.short	(.L_55 - .L_54)
	.align		4
.L_54:
        /*0964*/ 	.word	index@(.nv.constant0._ZN7cutlass13device_kernelINS_4conv6kernel13ConvUniversalINS1_16ConvProblemShapeILNS1_8OperatorE0ELi2EEENS1_10collective14CollectiveConvINS1_47MainloopSm100TmaUmmaWarpSpecializedImplicitGemmILS5_0ELi13ELi2ELi1ELi2EN4cute5tupleIJNSA_1CILi1EEESD_SD_EEEEENSB_IJNSC_ILi64EEESG_NSB_IJSG_EEEEEENS_10bfloat16_tESJ_NSA_8TiledMMAINSA_8MMA_AtomIJNSA_20SM100_MMA_F16BF16_SSISJ_SJ_fLi64ELi64ELNSA_4UMMA5MajorE0ELSO_0ELNSN_7ScaleInE0ELSP_0EEEEEENSA_6LayoutISE_NSB_IJNSC_ILi0EEEST_ST_EEEEENSB_IJNSA_10UnderscoreESW_SW_EEEEENS7_6detail27Sm100ImplicitGemmTileTraitsINSA_20SM90_TMA_LOAD_IM2COLENSA_14ComposedLayoutINSA_7SwizzleILi3ELi4ELi3EEENSA_18smem_ptr_flag_bitsILi16EEENSS_INSB_IJNSC_ILi8EEESG_EEENSB_IJSG_SD_EEEEEEEvEENS10_INSA_13SM90_TMA_LOADES1B_vEEEENS_8epilogue10collective18CollectiveEpilogueINS1G_23Sm100TmaWarpSpecializedILi3ELi2ELi16ELb1ELb0EEEJSI_NSB_IJNSS_ISG_SD_EENSS_INSC_ILi32EEESD_EEEEESJ_NSB_IJNSB_IJlllEEESD_ST_EEESJ_S1Q_NS1G_6fusion15FusionCallbacksIS1K_NS1R_17LinearCombinationISJ_fSJ_fLNS_15FloatRoundStyleE2EEESI_S1O_JEEENSA_5SM1004TMEM4LOAD26SM100_TMEM_LOAD_16dp256b4xES11_NS12_INS13_ILi2ELi4ELi3EEES16_NSS_INSB_IJS17_S1M_EEENSB_IJS1M_SD_EEEEEEENSA_17SM75_U32x4_LDSM_NENSA_21SM90_TMA_STORE_IM2COLES25_NSA_17SM90_U32x4_STSM_NENSA_39AutoVectorizingCopyWithAssumedAlignmentILi128EEEEEEvvEEEEvNT_6ParamsE)
        /*0968*/ 	.short	0x0380
        /*096a*/ 	.short	0x0800


	//----- nvinfo : EIATTR_SW_WAR
	.align		4
.L_55:
        /*096c*/ 	.byte	0x04, 0x36
        /*096e*/ 	.short	(.L_57 - .L_56)
.L_56:
        /*0970*/ 	.word	0x00000008
.L_57:


//--------------------- .nv.callgraph             --------------------------
	.section	.nv.callgraph,"",@"SHT_CUDA_CALLGRAPH"
	.align	4
	.sectionentsize	8
	.align		4
        /*0000*/ 	.word	0x00000000
	.align		4
        /*0004*/ 	.word	0xffffffff
	.align		4
        /*0008*/ 	.word	index@(_ZN7cutlass13device_kernelINS_4conv6kernel13ConvUniversalINS1_16ConvProblemShapeILNS1_8OperatorE0ELi2EEENS1_10collective14CollectiveConvINS1_47MainloopSm100TmaUmmaWarpSpecializedImplicitGemmILS5_0ELi13ELi2ELi1ELi2EN4cute5tupleIJNSA_1CILi1EEESD_SD_EEEEENSB_IJNSC_ILi64EEESG_NSB_IJSG_EEEEEENS_10bfloat16_tESJ_NSA_8TiledMMAINSA_8MMA_AtomIJNSA_20SM100_MMA_F16BF16_SSISJ_SJ_fLi64ELi64ELNSA_4UMMA5MajorE0ELSO_0ELNSN_7ScaleInE0ELSP_0EEEEEENSA_6LayoutISE_NSB_IJNSC_ILi0EEEST_ST_EEEEENSB_IJNSA_10UnderscoreESW_SW_EEEEENS7_6detail27Sm100ImplicitGemmTileTraitsINSA_20SM90_TMA_LOAD_IM2COLENSA_14ComposedLayoutINSA_7SwizzleILi3ELi4ELi3EEENSA_18smem_ptr_flag_bitsILi16EEENSS_INSB_IJNSC_ILi8EEESG_EEENSB_IJSG_SD_EEEEEEEvEENS10_INSA_13SM90_TMA_LOADES1B_vEEEENS_8epilogue10collective18CollectiveEpilogueINS1G_23Sm100TmaWarpSpecializedILi3ELi2ELi16ELb1ELb0EEEJSI_NSB_IJNSS_ISG_SD_EENSS_INSC_ILi32EEESD_EEEEESJ_NSB_IJNSB_IJlllEEESD_ST_EEESJ_S1Q_NS1G_6fusion15FusionCallbacksIS1K_NS1R_17LinearCombinationISJ_fSJ_fLNS_15FloatRoundStyleE2EEESI_S1O_JEEENSA_5SM1004TMEM4LOAD26SM100_TMEM_LOAD_16dp256b4xES11_NS12_INS13_ILi2ELi4ELi3EEES16_NSS_INSB_IJS17_S1M_EEENSB_IJS1M_SD_EEEEEEENSA_17SM75_U32x4_LDSM_NENSA_21SM90_TMA_STORE_IM2COLES25_NSA_17SM90_U32x4_STSM_NENSA_39AutoVectorizingCopyWithAssumedAlignmentILi128EEEEEEvvEEEEvNT_6ParamsE)
	.align		4
        /*000c*/ 	.word	index@(__assertfail)
	.align		4
        /*0010*/ 	.word	0x00000000
	.align		4
        /*0014*/ 	.word	0xfffffffe
	.align		4
        /*0018*/ 	.word	0x00000000
	.align		4
        /*001c*/ 	.word	0xfffffffd
	.align		4
        /*0020*/ 	.word	0x00000000
	.align		4
        /*0024*/ 	.word	0xfffffffc


//--------------------- .nv.constant4             --------------------------
	.section	.nv.constant4,"a",@progbits
	.align	8
	.align		8
.nv.constant4:
        /*0000*/ 	.dword	__assertfail
	.align		8
        /*0008*/ 	.dword	__unnamed_1
	.align		8
        /*0010*/ 	.dword	__unnamed_2
	.align		8
        /*0018*/ 	.dword	_ZN39_INTERNAL_4f142999_4_k_cu_93d62d1e_31324cuda3std3__45__cpo5beginE
	.align		8
        /*0020*/ 	.dword	_ZN39_INTERNAL_4f142999_4_k_cu_93d62d1e_31324cuda3std3__45__cpo3endE
	.align		8
        /*0028*/ 	.dword	_ZN39_INTERNAL_4f142999_4_k_cu_93d62d1e_31324cuda3std3__45__cpo6cbeginE
	.align		8
        /*0030*/ 	.dword	_ZN39_INTERNAL_4f142999_4_k_cu_93d62d1e_31324cuda3std3__45__cpo4cendE
	.align		8
        /*0038*/ 	.dword	_ZN39_INTERNAL_4f142999_4_k_cu_93d62d1e_31324cuda3std3__441_GLOBAL__N__4f142999_4_k_cu_93d62d1e_31326ignoreE
	.align		8
        /*0040*/ 	.dword	_ZN39_INTERNAL_4f142999_4_k_cu_93d62d1e_31324cuda3std3__419piecewise_constructE
	.align		8
        /*0048*/ 	.dword	_ZN39_INTERNAL_4f142999_4_k_cu_93d62d1e_31324cuda3std3__48in_placeE
	.align		8
        /*0050*/ 	.dword	_ZN39_INTERNAL_4f142999_4_k_cu_93d62d1e_31324cuda3std6ranges3__45__cpo4swapE
	.align		8
        /*0058*/ 	.dword	_ZN39_INTERNAL_4f142999_4_k_cu_93d62d1e_31324cuda3std6ranges3__45__cpo9iter_moveE
	.align		8
        /*0060*/ 	.dword	_ZN39_INTERNAL_4f142999_4_k_cu_93d62d1e_31324cute7productE
	.align		8
        /*0068*/ 	.dword	_ZN39_INTERNAL_4f142999_4_k_cu_93d62d1e_31324cute1_E
	.align		8
        /*0070*/ 	.dword	$str$27
	.align		8
        /*0078*/ 	.dword	$str$28
	.align		8
        /*0080*/ 	.dword	$str$29
	.align		8
        /*0088*/ 	.dword	$str$30


//--------------------- .text._ZN7cutlass13device_kernelINS_4conv6kernel13ConvUniversalINS1_16ConvProblemShapeILNS1_8OperatorE0ELi2EEENS1_10collective14CollectiveConvINS1_47MainloopSm100TmaUmmaWarpSpecializedImplicitGemmILS5_0ELi13ELi2ELi1ELi2EN4cute5tupleIJNSA_1CILi1EEESD_SD_EEEEENSB_IJNSC_ILi64EEESG_NSB_IJSG_EEEEEENS_10bfloat16_tESJ_NSA_8TiledMMAINSA_8MMA_AtomIJNSA_20SM100_MMA_F16BF16_SSISJ_SJ_fLi64ELi64ELNSA_4UMMA5MajorE0ELSO_0ELNSN_7ScaleInE0ELSP_0EEEEEENSA_6LayoutISE_NSB_IJNSC_ILi0EEEST_ST_EEEEENSB_IJNSA_10UnderscoreESW_SW_EEEEENS7_6detail27Sm100ImplicitGemmTileTraitsINSA_20SM90_TMA_LOAD_IM2COLENSA_14ComposedLayoutINSA_7SwizzleILi3ELi4ELi3EEENSA_18smem_ptr_flag_bitsILi16EEENSS_INSB_IJNSC_ILi8EEESG_EEENSB_IJSG_SD_EEEEEEEvEENS10_INSA_13SM90_TMA_LOADES1B_vEEEENS_8epilogue10collective18CollectiveEpilogueINS1G_23Sm100TmaWarpSpecializedILi3ELi2ELi16ELb1ELb0EEEJSI_NSB_IJNSS_ISG_SD_EENSS_INSC_ILi32EEESD_EEEEESJ_NSB_IJNSB_IJlllEEESD_ST_EEESJ_S1Q_NS1G_6fusion15FusionCallbacksIS1K_NS1R_17LinearCombinationISJ_fSJ_fLNS_15FloatRoundStyleE2EEESI_S1O_JEEENSA_5SM1004TMEM4LOAD26SM100_TMEM_LOAD_16dp256b4xES11_NS12_INS13_ILi2ELi4ELi3EEES16_NSS_INSB_IJS17_S1M_EEENSB_IJS1M_SD_EEEEEEENSA_17SM75_U32x4_LDSM_NENSA_21SM90_TMA_STORE_IM2COLES25_NSA_17SM90_U32x4_STSM_NENSA_39AutoVectorizingCopyWithAssumedAlignmentILi128EEEEEEvvEEEEvNT_6ParamsE --------------------------
	.section	.text._ZN7cutlass13device_kernelINS_4conv6kernel13ConvUniversalINS1_16ConvProblemShapeILNS1_8OperatorE0ELi2EEENS1_10collective14CollectiveConvINS1_47MainloopSm100TmaUmmaWarpSpecializedImplicitGemmILS5_0ELi13ELi2ELi1ELi2EN4cute5tupleIJNSA_1CILi1EEESD_SD_EEEEENSB_IJNSC_ILi64EEESG_NSB_IJSG_EEEEEENS_10bfloat16_tESJ_NSA_8TiledMMAINSA_8MMA_AtomIJNSA_20SM100_MMA_F16BF16_SSISJ_SJ_fLi64ELi64ELNSA_4UMMA5MajorE0ELSO_0ELNSN_7ScaleInE0ELSP_0EEEEEENSA_6LayoutISE_NSB_IJNSC_ILi0EEEST_ST_EEEEENSB_IJNSA_10UnderscoreESW_SW_EEEEENS7_6detail27Sm100ImplicitGemmTileTraitsINSA_20SM90_TMA_LOAD_IM2COLENSA_14ComposedLayoutINSA_7SwizzleILi3ELi4ELi3EEENSA_18smem_ptr_flag_bitsILi16EEENSS_INSB_IJNSC_ILi8EEESG_EEENSB_IJSG_SD_EEEEEEEvEENS10_INSA_13SM90_TMA_LOADES1B_vEEEENS_8epilogue10collective18CollectiveEpilogueINS1G_23Sm100TmaWarpSpecializedILi3ELi2ELi16ELb1ELb0EEEJSI_NSB_IJNSS_ISG_SD_EENSS_INSC_ILi32EEESD_EEEEESJ_NSB_IJNSB_IJlllEEESD_ST_EEESJ_S1Q_NS1G_6fusion15FusionCallbacksIS1K_NS1R_17LinearCombinationISJ_fSJ_fLNS_15FloatRoundStyleE2EEESI_S1O_JEEENSA_5SM1004TMEM4LOAD26SM100_TMEM_LOAD_16dp256b4xES11_NS12_INS13_ILi2ELi4ELi3EEES16_NSS_INSB_IJS17_S1M_EEENSB_IJS1M_SD_EEEEEEENSA_17SM75_U32x4_LDSM_NENSA_21SM90_TMA_STORE_IM2COLES25_NSA_17SM90_U32x4_STSM_NENSA_39AutoVectorizingCopyWithAssumedAlignmentILi128EEEEEEvvEEEEvNT_6ParamsE,"ax",@progbits
	.align	128
.text._ZN7cutlass13device_kernelINS_4conv6kernel13ConvUniversalINS1_16ConvProblemShapeILNS1_8OperatorE0ELi2EEENS1_10collective14CollectiveConvINS1_47MainloopSm100TmaUmmaWarpSpecializedImplicitGemmILS5_0ELi13ELi2ELi1ELi2EN4cute5tupleIJNSA_1CILi1EEESD_SD_EEEEENSB_IJNSC_ILi64EEESG_NSB_IJSG_EEEEEENS_10bfloat16_tESJ_NSA_8TiledMMAINSA_8MMA_AtomIJNSA_20SM100_MMA_F16BF16_SSISJ_SJ_fLi64ELi64ELNSA_4UMMA5MajorE0ELSO_0ELNSN_7ScaleInE0ELSP_0EEEEEENSA_6LayoutISE_NSB_IJNSC_ILi0EEEST_ST_EEEEENSB_IJNSA_10UnderscoreESW_SW_EEEEENS7_6detail27Sm100ImplicitGemmTileTraitsINSA_20SM90_TMA_LOAD_IM2COLENSA_14ComposedLayoutINSA_7SwizzleILi3ELi4ELi3EEENSA_18smem_ptr_flag_bitsILi16EEENSS_INSB_IJNSC_ILi8EEESG_EEENSB_IJSG_SD_EEEEEEEvEENS10_INSA_13SM90_TMA_LOADES1B_vEEEENS_8epilogue10collective18CollectiveEpilogueINS1G_23Sm100TmaWarpSpecializedILi3ELi2ELi16ELb1ELb0EEEJSI_NSB_IJNSS_ISG_SD_EENSS_INSC_ILi32EEESD_EEEEESJ_NSB_IJNSB_IJlllEEESD_ST_EEESJ_S1Q_NS1G_6fusion15FusionCallbacksIS1K_NS1R_17LinearCombinationISJ_fSJ_fLNS_15FloatRoundStyleE2EEESI_S1O_JEEENSA_5SM1004TMEM4LOAD26SM100_TMEM_LOAD_16dp256b4xES11_NS12_INS13_ILi2ELi4ELi3EEES16_NSS_INSB_IJS17_S1M_EEENSB_IJS1M_SD_EEEEEEENSA_17SM75_U32x4_LDSM_NENSA_21SM90_TMA_STORE_IM2COLES25_NSA_17SM90_U32x4_STSM_NENSA_39AutoVectorizingCopyWithAssumedAlignmentILi128EEEEEEvvEEEEvNT_6ParamsE:
        .type           _ZN7cutlass13device_kernelINS_4conv6kernel13ConvUniversalINS1_16ConvProblemShapeILNS1_8OperatorE0ELi2EEENS1_10collective14CollectiveConvINS1_47MainloopSm100TmaUmmaWarpSpecializedImplicitGemmILS5_0ELi13ELi2ELi1ELi2EN4cute5tupleIJNSA_1CILi1EEESD_SD_EEEEENSB_IJNSC_ILi64EEESG_NSB_IJSG_EEEEEENS_10bfloat16_tESJ_NSA_8TiledMMAINSA_8MMA_AtomIJNSA_20SM100_MMA_F16BF16_SSISJ_SJ_fLi64ELi64ELNSA_4UMMA5MajorE0ELSO_0ELNSN_7ScaleInE0ELSP_0EEEEEENSA_6LayoutISE_NSB_IJNSC_ILi0EEEST_ST_EEEEENSB_IJNSA_10UnderscoreESW_SW_EEEEENS7_6detail27Sm100ImplicitGemmTileTraitsINSA_20SM90_TMA_LOAD_IM2COLENSA_14ComposedLayoutINSA_7SwizzleILi3ELi4ELi3EEENSA_18smem_ptr_flag_bitsILi16EEENSS_INSB_IJNSC_ILi8EEESG_EEENSB_IJSG_SD_EEEEEEEvEENS10_INSA_13SM90_TMA_LOADES1B_vEEEENS_8epilogue10collective18CollectiveEpilogueINS1G_23Sm100TmaWarpSpecializedILi3ELi2ELi16ELb1ELb0EEEJSI_NSB_IJNSS_ISG_SD_EENSS_INSC_ILi32EEESD_EEEEESJ_NSB_IJNSB_IJlllEEESD_ST_EEESJ_S1Q_NS1G_6fusion15FusionCallbacksIS1K_NS1R_17LinearCombinationISJ_fSJ_fLNS_15FloatRoundStyleE2EEESI_S1O_JEEENSA_5SM1004TMEM4LOAD26SM100_TMEM_LOAD_16dp256b4xES11_NS12_INS13_ILi2ELi4ELi3EEES16_NSS_INSB_IJS17_S1M_EEENSB_IJS1M_SD_EEEEEEENSA_17SM75_U32x4_LDSM_NENSA_21SM90_TMA_STORE_IM2COLES25_NSA_17SM90_U32x4_STSM_NENSA_39AutoVectorizingCopyWithAssumedAlignmentILi128EEEEEEvvEEEEvNT_6ParamsE,@function
        .size           _ZN7cutlass13device_kernelINS_4conv6kernel13ConvUniversalINS1_16ConvProblemShapeILNS1_8OperatorE0ELi2EEENS1_10collective14CollectiveConvINS1_47MainloopSm100TmaUmmaWarpSpecializedImplicitGemmILS5_0ELi13ELi2ELi1ELi2EN4cute5tupleIJNSA_1CILi1EEESD_SD_EEEEENSB_IJNSC_ILi64EEESG_NSB_IJSG_EEEEEENS_10bfloat16_tESJ_NSA_8TiledMMAINSA_8MMA_AtomIJNSA_20SM100_MMA_F16BF16_SSISJ_SJ_fLi64ELi64ELNSA_4UMMA5MajorE0ELSO_0ELNSN_7ScaleInE0ELSP_0EEEEEENSA_6LayoutISE_NSB_IJNSC_ILi0EEEST_ST_EEEEENSB_IJNSA_10UnderscoreESW_SW_EEEEENS7_6detail27Sm100ImplicitGemmTileTraitsINSA_20SM90_TMA_LOAD_IM2COLENSA_14ComposedLayoutINSA_7SwizzleILi3ELi4ELi3EEENSA_18smem_ptr_flag_bitsILi16EEENSS_INSB_IJNSC_ILi8EEESG_EEENSB_IJSG_SD_EEEEEEEvEENS10_INSA_13SM90_TMA_LOADES1B_vEEEENS_8epilogue10collective18CollectiveEpilogueINS1G_23Sm100TmaWarpSpecializedILi3ELi2ELi16ELb1ELb0EEEJSI_NSB_IJNSS_ISG_SD_EENSS_INSC_ILi32EEESD_EEEEESJ_NSB_IJNSB_IJlllEEESD_ST_EEESJ_S1Q_NS1G_6fusion15FusionCallbacksIS1K_NS1R_17LinearCombinationISJ_fSJ_fLNS_15FloatRoundStyleE2EEESI_S1O_JEEENSA_5SM1004TMEM4LOAD26SM100_TMEM_LOAD_16dp256b4xES11_NS12_INS13_ILi2ELi4ELi3EEES16_NSS_INSB_IJS17_S1M_EEENSB_IJS1M_SD_EEEEEEENSA_17SM75_U32x4_LDSM_NENSA_21SM90_TMA_STORE_IM2COLES25_NSA_17SM90_U32x4_STSM_NENSA_39AutoVectorizingCopyWithAssumedAlignmentILi128EEEEEEvvEEEEvNT_6ParamsE,(.L_x_171 - _ZN7cutlass13device_kernelINS_4conv6kernel13ConvUniversalINS1_16ConvProblemShapeILNS1_8OperatorE0ELi2EEENS1_10collective14CollectiveConvINS1_47MainloopSm100TmaUmmaWarpSpecializedImplicitGemmILS5_0ELi13ELi2ELi1ELi2EN4cute5tupleIJNSA_1CILi1EEESD_SD_EEEEENSB_IJNSC_ILi64EEESG_NSB_IJSG_EEEEEENS_10bfloat16_tESJ_NSA_8TiledMMAINSA_8MMA_AtomIJNSA_20SM100_MMA_F16BF16_SSISJ_SJ_fLi64ELi64ELNSA_4UMMA5MajorE0ELSO_0ELNSN_7ScaleInE0ELSP_0EEEEEENSA_6LayoutISE_NSB_IJNSC_ILi0EEEST_ST_EEEEENSB_IJNSA_10UnderscoreESW_SW_EEEEENS7_6detail27Sm100ImplicitGemmTileTraitsINSA_20SM90_TMA_LOAD_IM2COLENSA_14ComposedLayoutINSA_7SwizzleILi3ELi4ELi3EEENSA_18smem_ptr_flag_bitsILi16EEENSS_INSB_IJNSC_ILi8EEESG_EEENSB_IJSG_SD_EEEEEEEvEENS10_INSA_13SM90_TMA_LOADES1B_vEEEENS_8epilogue10collective18CollectiveEpilogueINS1G_23Sm100TmaWarpSpecializedILi3ELi2ELi16ELb1ELb0EEEJSI_NSB_IJNSS_ISG_SD_EENSS_INSC_ILi32EEESD_EEEEESJ_NSB_IJNSB_IJlllEEESD_ST_EEESJ_S1Q_NS1G_6fusion15FusionCallbacksIS1K_NS1R_17LinearCombinationISJ_fSJ_fLNS_15FloatRoundStyleE2EEESI_S1O_JEEENSA_5SM1004TMEM4LOAD26SM100_TMEM_LOAD_16dp256b4xES11_NS12_INS13_ILi2ELi4ELi3EEES16_NSS_INSB_IJS17_S1M_EEENSB_IJS1M_SD_EEEEEEENSA_17SM75_U32x4_LDSM_NENSA_21SM90_TMA_STORE_IM2COLES25_NSA_17SM90_U32x4_STSM_NENSA_39AutoVectorizingCopyWithAssumedAlignmentILi128EEEEEEvvEEEEvNT_6ParamsE)
        .other          _ZN7cutlass13device_kernelINS_4conv6kernel13ConvUniversalINS1_16ConvProblemShapeILNS1_8OperatorE0ELi2EEENS1_10collective14CollectiveConvINS1_47MainloopSm100TmaUmmaWarpSpecializedImplicitGemmILS5_0ELi13ELi2ELi1ELi2EN4cute5tupleIJNSA_1CILi1EEESD_SD_EEEEENSB_IJNSC_ILi64EEESG_NSB_IJSG_EEEEEENS_10bfloat16_tESJ_NSA_8TiledMMAINSA_8MMA_AtomIJNSA_20SM100_MMA_F16BF16_SSISJ_SJ_fLi64ELi64ELNSA_4UMMA5MajorE0ELSO_0ELNSN_7ScaleInE0ELSP_0EEEEEENSA_6LayoutISE_NSB_IJNSC_ILi0EEEST_ST_EEEEENSB_IJNSA_10UnderscoreESW_SW_EEEEENS7_6detail27Sm100ImplicitGemmTileTraitsINSA_20SM90_TMA_LOAD_IM2COLENSA_14ComposedLayoutINSA_7SwizzleILi3ELi4ELi3EEENSA_18smem_ptr_flag_bitsILi16EEENSS_INSB_IJNSC_ILi8EEESG_EEENSB_IJSG_SD_EEEEEEEvEENS10_INSA_13SM90_TMA_LOADES1B_vEEEENS_8epilogue10collective18CollectiveEpilogueINS1G_23Sm100TmaWarpSpecializedILi3ELi2ELi16ELb1ELb0EEEJSI_NSB_IJNSS_ISG_SD_EENSS_INSC_ILi32EEESD_EEEEESJ_NSB_IJNSB_IJlllEEESD_ST_EEESJ_S1Q_NS1G_6fusion15FusionCallbacksIS1K_NS1R_17LinearCombinationISJ_fSJ_fLNS_15FloatRoundStyleE2EEESI_S1O_JEEENSA_5SM1004TMEM4LOAD26SM100_TMEM_LOAD_16dp256b4xES11_NS12_INS13_ILi2ELi4ELi3EEES16_NSS_INSB_IJS17_S1M_EEENSB_IJS1M_SD_EEEEEEENSA_17SM75_U32x4_LDSM_NENSA_21SM90_TMA_STORE_IM2COLES25_NSA_17SM90_U32x4_STSM_NENSA_39AutoVectorizingCopyWithAssumedAlignmentILi128EEEEEEvvEEEEvNT_6ParamsE,@"STO_CUDA_ENTRY STV_DEFAULT"
_ZN7cutlass13device_kernelINS_4conv6kernel13ConvUniversalINS1_16ConvProblemShapeILNS1_8OperatorE0ELi2EEENS1_10collective14CollectiveConvINS1_47MainloopSm100TmaUmmaWarpSpecializedImplicitGemmILS5_0ELi13ELi2ELi1ELi2EN4cute5tupleIJNSA_1CILi1EEESD_SD_EEEEENSB_IJNSC_ILi64EEESG_NSB_IJSG_EEEEEENS_10bfloat16_tESJ_NSA_8TiledMMAINSA_8MMA_AtomIJNSA_20SM100_MMA_F16BF16_SSISJ_SJ_fLi64ELi64ELNSA_4UMMA5MajorE0ELSO_0ELNSN_7ScaleInE0ELSP_0EEEEEENSA_6LayoutISE_NSB_IJNSC_ILi0EEEST_ST_EEEEENSB_IJNSA_10UnderscoreESW_SW_EEEEENS7_6detail27Sm100ImplicitGemmTileTraitsINSA_20SM90_TMA_LOAD_IM2COLENSA_14ComposedLayoutINSA_7SwizzleILi3ELi4ELi3EEENSA_18smem_ptr_flag_bitsILi16EEENSS_INSB_IJNSC_ILi8EEESG_EEENSB_IJSG_SD_EEEEEEEvEENS10_INSA_13SM90_TMA_LOADES1B_vEEEENS_8epilogue10collective18CollectiveEpilogueINS1G_23Sm100TmaWarpSpecializedILi3ELi2ELi16ELb1ELb0EEEJSI_NSB_IJNSS_ISG_SD_EENSS_INSC_ILi32EEESD_EEEEESJ_NSB_IJNSB_IJlllEEESD_ST_EEESJ_S1Q_NS1G_6fusion15FusionCallbacksIS1K_NS1R_17LinearCombinationISJ_fSJ_fLNS_15FloatRoundStyleE2EEESI_S1O_JEEENSA_5SM1004TMEM4LOAD26SM100_TMEM_LOAD_16dp256b4xES11_NS12_INS13_ILi2ELi4ELi3EEES16_NSS_INSB_IJS17_S1M_EEENSB_IJS1M_SD_EEEEEEENSA_17SM75_U32x4_LDSM_NENSA_21SM90_TMA_STORE_IM2COLES25_NSA_17SM90_U32x4_STSM_NENSA_39AutoVectorizingCopyWithAssumedAlignmentILi128EEEEEEvvEEEEvNT_6ParamsE:
[----:B------:R-:W1:Y:S01]  /*0000*/  LDC R1, c[0x0][0x37c] ;  /* 0x0000df00ff017b82 */ /* 0x000e620000000800 */
[----:B------:R-:W2:Y:S07]  /*0010*/  S2R R76, SR_TID.X ;  /* 0x00000000004c7919 */ /* 0x000eae0000002100 */
[----:B------:R-:W3:Y:S01]  /*0020*/  LDC.64 R2, c[0x0][0x890] ;  /* 0x00022400ff027b82 */ /* 0x000ee20000000a00 */
[----:B------:R-:W4:Y:S01]  /*0030*/  LDCU.64 UR50, c[0x0][0x358] ;  /* 0x00006b00ff3277ac */ /* 0x000f220008000a00 */
[----:B-1----:R-:W-:Y:S01]  /*0040*/  VIADD R1, R1, 0xfffffff8 ;  /* 0xfffffff801017836 */ /* 0x002fe20000000000 */
[----:B------:R-:W-:-:S02]  /*0050*/  PRMT R63, RZ, 0x7610, R63 ;  /* 0x00007610ff3f7816 */ /* 0x000fc4000000003f */
[----:B------:R-:W-:Y:S02]  /*0060*/  ELECT P2, URZ, PT ;  /* 0x0000000000ff782f */ /* 0x000fe40003840000 */
[----:B---3--:R-:W-:-:S04]  /*0070*/  ISETP.NE.U32.AND P0, PT, R2, RZ, PT ;  /* 0x000000ff0200720c */ /* 0x008fc80003f05070 */
[----:B------:R-:W-:Y:S02]  /*0080*/  ISETP.NE.AND.EX P0, PT, R3, RZ, PT, P0 ;  /* 0x000000ff0300720c */ /* 0x000fe40003f05300 */
[----:B--2---:R-:W-:-:S05]  /*0090*/  SHF.R.U32.HI R77, RZ, 0x5, R76 ;  /* 0x00000005ff4d7819 */ /* 0x004fca000001164c */
[----:B------:R-:W1:Y:S02]  /*00a0*/  SHFL.IDX PT, R0, R77, RZ, 0x1f ;  /* 0x00001fff4d007589 */ /* 0x000e6400000e0000 */
[----:B-1----:R-:W-:-:S04]  /*00b0*/  R2UR UR6, R0 ;  /* 0x00000000000672ca */ /* 0x002fc800000e0000 */
[----:B----4-:R-:W-:Y:S05]  /*00c0*/  @P0 BRA `(.L_x_0) ;  /* 0x00000000002c0947 */ /* 0x010fea0003800000 */
[----:B------:R-:W1:Y:S02]  /*00d0*/  LDCU.64 UR4, c[0x0][0x888] ;  /* 0x00011100ff0477ac */ /* 0x000e640008000a00 */
[----:B-1----:R-:W-:-:S04]  /*00e0*/  UISETP.NE.U32.AND UP0, UPT, UR4, URZ, UPT ;  /* 0x000000ff0400728c */ /* 0x002fc8000bf05070 */
[----:B------:R-:W-:-:S09]  /*00f0*/  UISETP.NE.AND.EX UP0, UPT, UR5, URZ, UPT, UP0 ;  /* 0x000000ff0500728c */ /* 0x000fd2000bf05300 */
[----:B------:R-:W-:Y:S05]  /*0100*/  BRA.U !UP0, `(.L_x_1) ;  /* 0x0000000108107547 */ /* 0x000fea000b800000 */
[----:B------:R-:W1:Y:S02]  /*0110*/  LDC.64 R4, c[0x0][0x888] ;  /* 0x00022200ff047b82 */ /* 0x000e640000000a00 */
[----:B-1----:R1:W5:Y:S01]  /*0120*/  LDG.E R35, desc[UR50][R4.64] ;  /* 0x0000003204237981 */ /* 0x002362000c1e1900 */
[----:B------:R-:W-:Y:S01]  /*0130*/  HFMA2 R63, -RZ, RZ, 0, 5.9604644775390625e-08 ;  /* 0x00000001ff3f7431 */ /* 0x000fe200000001ff */
[----:B------:R-:W-:Y:S05]  /*0140*/  BRA `(.L_x_0) ;  /* 0x00000000000c7947 */ /* 0x000fea0003800000 */
.L_x_1:
[----:B------:R-:W1:Y:S01]  /*0150*/  LDCU UR4, c[0x0][0x880] ;  /* 0x00011000ff0477ac */ /* 0x000e620008000800 */
[----:B------:R-:W-:Y:S01]  /*0160*/  HFMA2 R63, -RZ, RZ, 0, 5.9604644775390625e-08 ;  /* 0x00000001ff3f7431 */ /* 0x000fe200000001ff */
[----:B-1----:R-:W-:-:S07]  /*0170*/  MOV R35, UR4 ;  /* 0x0000000400237c02 */ /* 0x002fce0008000f00 */
.L_x_0:
[----:B------:R-:W2:Y:S02]  /*0180*/  LDCU.64 UR4, c[0x0][0x8b0] ;  /* 0x00011600ff0477ac */ /* 0x000ea40008000a00 */
[----:B--2---:R-:W-:-:S04]  /*0190*/  UISETP.NE.U32.AND UP0, UPT, UR4, URZ, UPT ;  /* 0x000000ff0400728c */ /* 0x004fc8000bf05070 */
[----:B------:R-:W-:-:S09]  /*01a0*/  UISETP.NE.AND.EX UP0, UPT, UR5, URZ, UPT, UP0 ;  /* 0x000000ff0500728c */ /* 0x000fd2000bf05300 */
[----:B------:R-:W-:Y:S05]  /*01b0*/  BRA.U UP0, `(.L_x_2) ;  /* 0x0000000100247547 */ /* 0x000fea000b800000 */
[----:B------:R-:W2:Y:S02]  /*01c0*/  LDCU.64 UR4, c[0x0][0x8a8] ;  /* 0x00011500ff0477ac */ /* 0x000ea40008000a00 */
[----:B--2---:R-:W-:-:S04]  /*01d0*/  UISETP.NE.U32.AND UP0, UPT, UR4, URZ, UPT ;  /* 0x000000ff0400728c */ /* 0x004fc8000bf05070 */
[----:B------:R-:W-:-:S09]  /*01e0*/  UISETP.NE.AND.EX UP0, UPT, UR5, URZ, UPT, UP0 ;  /* 0x000000ff0500728c */ /* 0x000fd2000bf05300 */
[----:B------:R-:W-:Y:S05]  /*01f0*/  BRA.U !UP0, `(.L_x_3) ;  /* 0x00000001080c7547 */ /* 0x000fea000b800000 */
[----:B-1----:R-:W1:Y:S02]  /*0200*/  LDC.64 R4, c[0x0][0x8a8] ;  /* 0x00022a00ff047b82 */ /* 0x002e640000000a00 */
[----:B-1----:R2:W5:Y:S01]  /*0210*/  LDG.E R33, desc[UR50][R4.64] ;  /* 0x0000003204217981 */ /* 0x002562000c1e1900 */
[----:B------:R-:W-:Y:S05]  /*0220*/  BRA `(.L_x_2) ;  /* 0x0000000000087947 */ /* 0x000fea0003800000 */
.L_x_3:
[----:B------:R-:W2:Y:S02]  /*0230*/  LDCU UR4, c[0x0][0x8a0] ;  /* 0x00011400ff0477ac */ /* 0x000ea40008000800 */
[----:B--2---:R-:W-:Y:S02]  /*0240*/  MOV R33, UR4 ;  /* 0x0000000400217c02 */ /* 0x004fe40008000f00 */
.L_x_2:
[----:B-12---:R-:W1:Y:S01]  /*0250*/  LDC.64 R4, c[0x0][0x888] ;  /* 0x00022200ff047b82 */ /* 0x006e620000000a00 */
[----:B------:R-:W-:Y:S01]  /*0260*/  IMAD.U32 R0, RZ, RZ, UR6 ;  /* 0x00000006ff007e24 */ /* 0x000fe2000f8e00ff */
[----:B------:R-:W-:Y:S01]  /*0270*/  ISETP.EQ.U32.AND P4, PT, R2, RZ, PT ;  /* 0x000000ff0200720c */ /* 0x000fe20003f82070 */
[----:B------:R-:W-:Y:S03]  /*0280*/  BSSY.RECONVERGENT B0, `(.L_x_4) ;  /* 0x0000012000007945 */ /* 0x000fe60003800200 */
[----:B------:R-:W-:Y:S02]  /*0290*/  ISETP.NE.OR P1, PT, R0, 0x1, !P2 ;  /* 0x000000010000780c */ /* 0x000fe40005725670 */
[----:B-1----:R-:W-:-:S04]  /*02a0*/  ISETP.NE.U32.AND P0, PT, R4, RZ, PT ;  /* 0x000000ff0400720c */ /* 0x002fc80003f05070 */
[----:B------:R-:W-:-:S13]  /*02b0*/  ISETP.NE.AND.EX P0, PT, R5, RZ, PT, P0 ;  /* 0x000000ff0500720c */ /* 0x000fda0003f05300 */
[----:B------:R-:W-:Y:S01]  /*02c0*/  VOTEU.ANY UP4, P0 ;  /* 0x0000000000ff7886 */ /* 0x000fe20000080100 */
[----:B------:R-:W-:Y:S02]  /*02d0*/  PLOP3.LUT P3, PT, PT, PT, UP4, 0x80, 0x8 ;  /* 0x000000000008781c */ /* 0x000fe40003f6f048 */
[----:B------:R-:W-:Y:S02]  /*02e0*/  ISETP.NE.OR P0, PT, R0, 0x3, !P2 ;  /* 0x000000030000780c */ /* 0x000fe40005705670 */
[----:B------:R-:W-:-:S04]  /*02f0*/  ISETP.EQ.OR.EX P5, PT, R3, RZ, !P3, P4 ;  /* 0x000000ff0300720c */ /* 0x000fc80005fa2740 */
[----:B------:R-:W-:Y:S01]  /*0300*/  P2R R78, PR, RZ, 0x20 ;  /* 0x00000020ff4e7803 */ /* 0x000fe20000000000 */
[----:B------:R-:W-:Y:S05]  /*0310*/  @P1 BRA `(.L_x_5) ;  /* 0x0000000000201947 */ /* 0x000fea0003800000 */
[----:B------:R-:W1:Y:S02]  /*0320*/  LDCU.64 UR4, c[0x0][0x348] ;  /* 0x00006900ff0477ac */ /* 0x000e640008000a00 */
[----:B-1----:R-:W-:Y:S02]  /*0330*/  UIADD3 UR8, UP1, UPT, UR4, 0x80, URZ ;  /* 0x0000008004087890 */ /* 0x002fe4000ff3e0ff */
[----:B------:R-:W-:Y:S02]  /*0340*/  UIADD3 UR4, UP0, UPT, UR4, 0x180, URZ ;  /* 0x0000018004047890 */ /* 0x000fe4000ff1e0ff */
[----:B------:R-:W-:Y:S02]  /*0350*/  UIADD3.X UR9, UPT, UPT, URZ, UR5, URZ, UP1, !UPT ;  /* 0x00000005ff097290 */ /* 0x000fe40008ffe4ff */
[----:B------:R-:W-:-:S07]  /*0360*/  UIADD3.X UR5, UPT, UPT, URZ, UR5, URZ, UP0, !UPT ;  /* 0x00000005ff057290 */ /* 0x000fce00087fe4ff */
[----:B------:R1:W-:Y:S02]  /*0370*/  UTMACCTL.PF [UR8] ;  /* 0x00000000080079b9 */ /* 0x0003e40008040000 */
[----:B------:R1:W-:Y:S02]  /*0380*/  UTMACCTL.PF [UR4] ;  /* 0x00000000040079b9 */ /* 0x0003e40008040000 */
[----:B-1----:R-:W-:Y:S01]  /*0390*/  NOP ;  /* 0x0000000000007918 */ /* 0x002fe20000000000 */
.L_x_5:
[----:B------:R-:W-:Y:S05]  /*03a0*/  BSYNC.RECONVERGENT B0 ;  /* 0x0000000000007941 */ /* 0x000fea0003800200 */
.L_x_4:
[----:B------:R-:W-:Y:S04]  /*03b0*/  BSSY.RECONVERGENT B0, `(.L_x_6) ;  /* 0x000000a000007945 */ /* 0x000fe80003800200 */
        /* <DEDUP_REMOVED lines=9> */
.L_x_7:
[----:B------:R-:W-:Y:S05]  /*0450*/  BSYNC.RECONVERGENT B0 ;  /* 0x0000000000007941 */ /* 0x000fea0003800200 */
.L_x_6:
[----:B------:R-:W-:Y:S01]  /*0460*/  UPLOP3.LUT UP1, UPT, UPT, UPT, UPT, 0x80, 0x8 ;  /* 0x000000000008789c */ /* 0x000fe20003f2f070 */
[----:B------:R-:W-:Y:S10]  /*0470*/  @!P5 BRA `(.L_x_8) ;  /* 0x000000000024d947 */ /* 0x000ff40003800000 */
[----:B------:R-:W-:Y:S01]  /*0480*/  ISETP.NE.U32.AND P1, PT, R2, RZ, PT ;  /* 0x000000ff0200720c */ /* 0x000fe20003f25070 */
[----:B------:R-:W-:Y:S01]  /*0490*/  USEL UR4, URZ, 0xffffffff, UP4 ;  /* 0xffffffffff047887 */ /* 0x000fe2000a000000 */
[----:B-----5:R-:W-:Y:S02]  /*04a0*/  FSETP.NEU.AND P0, PT, R35, RZ, PT ;  /* 0x000000ff2300720b */ /* 0x020fe40003f0d000 */
[----:B------:R-:W-:-:S11]  /*04b0*/  ISETP.NE.AND.EX P1, PT, R3, RZ, PT, P1 ;  /* 0x000000ff0300720c */ /* 0x000fd60003f25310 */
[----:B------:R-:W-:Y:S02]  /*04c0*/  VOTEU.ANY UP0, P0 ;  /* 0x0000000000ff7886 */ /* 0x000fe40000000100 */
[----:B------:R-:W-:-:S05]  /*04d0*/  VOTEU.ANY UP1, P1 ;  /* 0x0000000000ff7886 */ /* 0x000fca0000820100 */
[----:B------:R-:W-:-:S04]  /*04e0*/  @!UP1 USEL UR4, URZ, 0xffffffff, UP0 ;  /* 0xffffffffff049887 */ /* 0x000fc80008000000 */
[----:B------:R-:W-:-:S04]  /*04f0*/  ULOP3.LUT UR4, UR4, 0x1, URZ, 0xc0, !UPT ;  /* 0x0000000104047892 */ /* 0x000fc8000f8ec0ff */
[----:B------:R-:W-:-:S11]  /*0500*/  UISETP.NE.U32.AND UP1, UPT, UR4, 0x1, UPT ;  /* 0x000000010400788c */ /* 0x000fd6000bf25070 */
.L_x_8:
[----:B------:R-:W1:Y:S01]  /*0510*/  SHFL.IDX PT, R2, R77, RZ, 0x1f ;  /* 0x00001fff4d027589 */ /* 0x000e6200000e0000 */
[----:B------:R-:W-:-:S04]  /*0520*/  UISETP.NE.AND UP0, UPT, UR6, 0x2, UPT ;  /* 0x000000020600788c */ /* 0x000fc8000bf05270 */
[----:B------:R-:W-:Y:S01]  /*0530*/  USEL UR15, URZ, 0x1, UP0 ;  /* 0x00000001ff0f7887 */ /* 0x000fe20008000000 */
[----:B-1----:R-:W-:-:S13]  /*0540*/  ISETP.NE.AND P0, PT, R2, RZ, PT ;  /* 0x000000ff0200720c */ /* 0x002fda0003f05270 */
[----:B------:R-:W-:Y:S05]  /*0550*/  @P0 BRA `(.L_x_9) ;  /* 0x00000000009c0947 */ /* 0x000fea0003800000 */
[----:B------:R-:W-:Y:S01]  /*0560*/  ELECT P0, URZ, PT ;  /* 0x0000000000ff782f */ /* 0x000fe20003800000 */
[----:B------:R-:W-:-:S12]  /*0570*/  BSSY.RECONVERGENT B0, `(.L_x_9) ;  /* 0x0000025000007945 */ /* 0x000fd80003800200 */
[----:B------:R-:W-:Y:S05]  /*0580*/  @!P0 BRA `(.L_x_10) ;  /* 0x00000000008c8947 */ /* 0x000fea0003800000 */
[----:B------:R-:W1:Y:S01]  /*0590*/  S2UR UR5, SR_CgaCtaId ;  /* 0x00000000000579c3 */ /* 0x000e620000008800 */
[----:B------:R-:W-:Y:S01]  /*05a0*/  UMOV UR7, 0x400 ;  /* 0x0000040000077882 */ /* 0x000fe20000000000 */
[----:B------:R-:W-:Y:S02]  /*05b0*/  UMOV UR4, 0x1 ;  /* 0x0000000100047882 */ /* 0x000fe40000000000 */
[----:B------:R-:W-:-:S04]  /*05c0*/  UIADD3 UR8, UPT, UPT, -UR4, 0x100000, URZ ;  /* 0x0010000004087890 */ /* 0x000fc8000fffe1ff */
[----:B------:R-:W-:Y:S02]  /*05d0*/  USHF.L.U32 UR9, UR8, 0xb, URZ ;  /* 0x0000000b08097899 */ /* 0x000fe400080006ff */
[----:B------:R-:W-:Y:S02]  /*05e0*/  USHF.L.U32 UR8, UR8, 0x1, URZ ;  /* 0x0000000108087899 */ /* 0x000fe400080006ff */
[----:B-1----:R-:W-:Y:S01]  /*05f0*/  ULEA UR5, UR5, UR7, 0x18 ;  /* 0x0000000705057291 */ /* 0x002fe2000f8ec0ff */
[----:B------:R-:W1:Y:S11]  /*0600*/  FENCE.VIEW.ASYNC.S ;  /* 0x00000000000073c6 */ /* 0x000e760000000000 */
[----:B-1----:R1:W2:Y:S01]  /*0610*/  SYNCS.EXCH.64 URZ, [UR5], UR8 ;  /* 0x0000000805ff75b2 */ /* 0x0022a20008000100 */
[----:B------:R1:W3:Y:S01]  /*0620*/  SYNCS.EXCH.64 URZ, [UR5+0x68], UR8 ;  /* 0x0000680805ff75b2 */ /* 0x0002e20008000100 */
[----:B------:R1:W4:Y:S01]  /*0630*/  SYNCS.EXCH.64 URZ, [UR5+0x8], UR8 ;  /* 0x0000080805ff75b2 */ /* 0x0003220008000100 */
[----:B------:R1:W1:Y:S01]  /*0640*/  SYNCS.EXCH.64 URZ, [UR5+0x70], UR8 ;  /* 0x0000700805ff75b2 */ /* 0x0002620008000100 */
        /* <DEDUP_REMOVED lines=22> */
[----:B--234-:R-:W-:Y:S01]  /*07b0*/  NOP ;  /* 0x0000000000007918 */ /* 0x01cfe20000000000 */
.L_x_10:
[----:B-1----:R-:W-:Y:S05]  /*07c0*/  BSYNC.RECONVERGENT B0 ;  /* 0x0000000000007941 */ /* 0x002fea0003800200 */
.L_x_9:
[----:B------:R-:W1:Y:S01]  /*07d0*/  SHFL.IDX PT, R2, R77, RZ, 0x1f ;  /* 0x00001fff4d027589 */ /* 0x000e6200000e0000 */
[----:B------:R-:W-:Y:S01]  /*07e0*/  NOP ;  /* 0x0000000000007918 */ /* 0x000fe20000000000 */
[----:B-1----:R-:W-:-:S13]  /*07f0*/  ISETP.NE.AND P0, PT, R2, 0x1, PT ;  /* 0x000000010200780c */ /* 0x002fda0003f05270 */
[----:B------:R-:W-:Y:S05]  /*0800*/  @P0 BRA `(.L_x_11) ;  /* 0x0000000000500947 */ /* 0x000fea0003800000 */
[----:B------:R-:W1:Y:S01]  /*0810*/  S2UR UR7, SR_CgaCtaId ;  /* 0x00000000000779c3 */ /* 0x000e620000008800 */
[----:B------:R-:W-:Y:S01]  /*0820*/  UMOV UR8, 0x400 ;  /* 0x0000040000087882 */ /* 0x000fe20000000000 */
[----:B------:R-:W-:Y:S01]  /*0830*/  UMOV UR5, 0x20 ;  /* 0x0000002000057882 */ /* 0x000fe20000000000 */
[----:B------:R-:W-:Y:S01]  /*0840*/  UMOV UR4, 0x80 ;  /* 0x0000008000047882 */ /* 0x000fe20000000000 */
[----:B------:R-:W-:Y:S01]  /*0850*/  ELECT P0, URZ, PT ;  /* 0x0000000000ff782f */ /* 0x000fe20003800000 */
[----:B-1----:R-:W-:Y:S02]  /*0860*/  ULEA UR7, UR7, UR8, 0x18 ;  /* 0x0000000807077291 */ /* 0x002fe4000f8ec0ff */
[----:B------:R-:W-:-:S04]  /*0870*/  UIADD3 UR8, UPT, UPT, -UR5, 0x100000, URZ ;  /* 0x0010000005087890 */ /* 0x000fc8000fffe1ff */
[----:B------:R-:W-:Y:S02]  /*0880*/  USHF.L.U32 UR9, UR8, 0xb, URZ ;  /* 0x0000000b08097899 */ /* 0x000fe400080006ff */
[----:B------:R-:W-:Y:S02]  /*0890*/  USHF.L.U32 UR8, UR8, 0x1, URZ ;  /* 0x0000000108087899 */ /* 0x000fe400080006ff */
[----:B------:R-:W-:-:S04]  /*08a0*/  UIADD3 UR4, UPT, UPT, -UR4, 0x100000, URZ ;  /* 0x0010000004047890 */ /* 0x000fc8000fffe1ff */
[----:B------:R-:W-:Y:S02]  /*08b0*/  USHF.L.U32 UR5, UR4, 0xb, URZ ;  /* 0x0000000b04057899 */ /* 0x000fe400080006ff */
[----:B------:R-:W-:Y:S01]  /*08c0*/  USHF.L.U32 UR4, UR4, 0x1, URZ ;  /* 0x0000000104047899 */ /* 0x000fe200080006ff */
[----:B------:R-:W1:Y:S03]  /*08d0*/  FENCE.VIEW.ASYNC.S ;  /* 0x00000000000073c6 */ /* 0x000e660000000000 */
[----:B-1----:R1:W2:Y:S08]  /*08e0*/  SYNCS.EXCH.64 URZ, [UR7+0xd0], UR8 ;  /* 0x0000d00807ff75b2 */ /* 0x0022b00008000100 */
[----:B------:R1:W3:Y:S01]  /*08f0*/  SYNCS.EXCH.64 URZ, [UR7+0xe8], UR4 ;  /* 0x0000e80407ff75b2 */ /* 0x0002e20008000100 */
[----:B------:R1:W4:Y:S01]  /*0900*/  SYNCS.EXCH.64 URZ, [UR7+0xd8], UR8 ;  /* 0x0000d80807ff75b2 */ /* 0x0003220008000100 */
[----:B------:R1:W1:Y:S01]  /*0910*/  SYNCS.EXCH.64 URZ, [UR7+0xf0], UR4 ;  /* 0x0000f00407ff75b2 */ /* 0x0002620008000100 */
[----:B------:R1:W1:Y:S01]  /*0920*/  SYNCS.EXCH.64 URZ, [UR7+0xe0], UR8 ;  /* 0x0000e00807ff75b2 */ /* 0x0002620008000100 */
[----:B------:R1:W1:Y:S01]  /*0930*/  SYNCS.EXCH.64 URZ, [UR7+0xf8], UR4 ;  /* 0x0000f80407ff75b2 */ /* 0x0002620008000100 */
[----:B------:R-:W-:Y:S01]  /*0940*/  NOP ;  /* 0x0000000000007918 */ /* 0x000fe20000000000 */
.L_x_11:
[----:B------:R-:W2:Y:S01]  /*0950*/  SHFL.IDX PT, R2, R77, RZ, 0x1f ;  /* 0x00001fff4d027589 */ /* 0x000ea200000e0000 */
[----:B------:R-:W-:Y:S01]  /*0960*/  NOP ;  /* 0x0000000000007918 */ /* 0x000fe20000000000 */
[----:B--2---:R-:W-:-:S13]  /*0970*/  ISETP.NE.AND P0, PT, R2, 0x3, PT ;  /* 0x000000030200780c */ /* 0x004fda0003f05270 */
[----:B------:R-:W-:Y:S05]  /*0980*/  @P0 BRA `(.L_x_12) ;  /* 0x0000000000300947 */ /* 0x000fea0003800000 */
[----:B-1----:R-:W1:Y:S01]  /*0990*/  S2UR UR5, SR_CgaCtaId ;  /* 0x00000000000579c3 */ /* 0x002e620000008800 */
[----:B------:R-:W-:Y:S01]  /*09a0*/  UMOV UR7, 0x400 ;  /* 0x0000040000077882 */ /* 0x000fe20000000000 */
[----:B------:R-:W-:Y:S01]  /*09b0*/  UMOV UR4, 0x20 ;  /* 0x0000002000047882 */ /* 0x000fe20000000000 */
[----:B------:R-:W-:Y:S01]  /*09c0*/  ELECT P0, URZ, PT ;  /* 0x0000000000ff782f */ /* 0x000fe20003800000 */
[----:B------:R-:W-:-:S04]  /*09d0*/  UIADD3 UR8, UPT, UPT, -UR4, 0x100000, URZ ;  /* 0x0010000004087890 */ /* 0x000fc8000fffe1ff */
[----:B------:R-:W-:Y:S02]  /*09e0*/  USHF.L.U32 UR9, UR8, 0xb, URZ ;  /* 0x0000000b08097899 */ /* 0x000fe400080006ff */
[----:B------:R-:W-:Y:S02]  /*09f0*/  USHF.L.U32 UR8, UR8, 0x1, URZ ;  /* 0x0000000108087899 */ /* 0x000fe400080006ff */
[----:B-1----:R-:W-:Y:S01]  /*0a00*/  ULEA UR5, UR5, UR7, 0x18 ;  /* 0x0000000705057291 */ /* 0x002fe2000f8ec0ff */
[----:B------:R-:W1:Y:S11]  /*0a10*/  FENCE.VIEW.ASYNC.S ;  /* 0x00000000000073c6 */ /* 0x000e760000000000 */
[----:B-1----:R2:W1:Y:S01]  /*0a20*/  SYNCS.EXCH.64 URZ, [UR5+0x100], UR8 ;  /* 0x0001000805ff75b2 */ /* 0x0024620008000100 */
[----:B------:R2:W1:Y:S02]  /*0a30*/  SYNCS.EXCH.64 URZ, [UR5+0x108], UR8 ;  /* 0x0001080805ff75b2 */ /* 0x0004640008000100 */
[----:B--2---:R-:W-:Y:S01]  /*0a40*/  NOP ;  /* 0x0000000000007918 */ /* 0x004fe20000000000 */
.L_x_12:
[----:B------:R-:W2:Y:S01]  /*0a50*/  SHFL.IDX PT, R2, R77, RZ, 0x1f ;  /* 0x00001fff4d027589 */ /* 0x000ea200000e0000 */
[----:B------:R-:W-:Y:S01]  /*0a60*/  NOP ;  /* 0x0000000000007918 */ /* 0x000fe20000000000 */
[----:B--2---:R-:W-:-:S13]  /*0a70*/  ISETP.NE.AND P0, PT, R2, 0x4, PT ;  /* 0x000000040200780c */ /* 0x004fda0003f05270 */
[----:B------:R-:W-:Y:S05]  /*0a80*/  @P0 BRA `(.L_x_13) ;  /* 0x0000000000440947 */ /* 0x000fea0003800000 */
[----:B-1----:R-:W1:Y:S01]  /*0a90*/  S2UR UR5, SR_CgaCtaId ;  /* 0x00000000000579c3 */ /* 0x002e620000008800 */
[----:B------:R-:W-:Y:S01]  /*0aa0*/  UMOV UR8, 0x100 ;  /* 0x0000010000087882 */ /* 0x000fe20000000000 */
[----:B------:R-:W-:Y:S01]  /*0ab0*/  UMOV UR7, 0x400 ;  /* 0x0000040000077882 */ /* 0x000fe20000000000 */
[----:B------:R-:W-:Y:S01]  /*0ac0*/  USEL UR8, UR8, 0xe0, UP1 ;  /* 0x000000e008087887 */ /* 0x000fe20008800000 */
[----:B------:R-:W-:Y:S01]  /*0ad0*/  UMOV UR4, 0x1 ;  /* 0x0000000100047882 */ /* 0x000fe20000000000 */
[----:B------:R-:W-:Y:S01]  /*0ae0*/  ELECT P0, URZ, PT ;  /* 0x0000000000ff782f */ /* 0x000fe20003800000 */
[----:B------:R-:W-:-:S04]  /*0af0*/  UIADD3 UR10, UPT, UPT, -UR4, 0x100000, URZ ;  /* 0x00100000040a7890 */ /* 0x000fc8000fffe1ff */
[----:B------:R-:W-:Y:S02]  /*0b00*/  USHF.L.U32 UR11, UR10, 0xb, URZ ;  /* 0x0000000b0a0b7899 */ /* 0x000fe400080006ff */
[----:B------:R-:W-:Y:S02]  /*0b10*/  USHF.L.U32 UR10, UR10, 0x1, URZ ;  /* 0x000000010a0a7899 */ /* 0x000fe400080006ff */
        /* <DEDUP_REMOVED lines=8> */
.L_x_13:
[----:B------:R-:W2:Y:S01]  /*0ba0*/  SHFL.IDX PT, R2, R77, RZ, 0x1f ;  /* 0x00001fff4d027589 */ /* 0x000ea200000e0000 */
[----:B------:R-:W-:Y:S01]  /*0bb0*/  NOP ;  /* 0x0000000000007918 */ /* 0x000fe20000000000 */
[----:B--2---:R-:W-:-:S13]  /*0bc0*/  ISETP.NE.AND P0, PT, R2, 0x5, PT ;  /* 0x000000050200780c */ /* 0x004fda0003f05270 */
[----:B------:R-:W-:Y:S05]  /*0bd0*/  @P0 BRA `(.L_x_14) ;  /* 0x0000000000480947 */ /* 0x000fea0003800000 */
[----:B-1----:R-:W1:Y:S01]  /*0be0*/  S2UR UR7, SR_CgaCtaId ;  /* 0x00000000000779c3 */ /* 0x002e620000008800 */
        /* <DEDUP_REMOVED lines=12> */
[----:B-1----:R2:W1:Y:S08]  /*0cb0*/  SYNCS.EXCH.64 URZ, [UR7+0x120], UR8 ;  /* 0x0001200807ff75b2 */ /* 0x0024700008000100 */
[----:B------:R2:W1:Y:S01]  /*0cc0*/  SYNCS.EXCH.64 URZ, [UR7+0x130], UR4 ;  /* 0x0001300407ff75b2 */ /* 0x0004620008000100 */
[----:B------:R2:W1:Y:S01]  /*0cd0*/  SYNCS.EXCH.64 URZ, [UR7+0x128], UR8 ;  /* 0x0001280807ff75b2 */ /* 0x0004620008000100 */
[----:B------:R2:W1:Y:S02]  /*0ce0*/  SYNCS.EXCH.64 URZ, [UR7+0x138], UR4 ;  /* 0x0001380407ff75b2 */ /* 0x0004640008000100 */
[----:B--2---:R-:W-:Y:S01]  /*0cf0*/  NOP ;  /* 0x0000000000007918 */ /* 0x004fe20000000000 */
.L_x_14:
[----:B-1----:R-:W1:Y:S01]  /*0d00*/  S2UR UR8, SR_CTAID.X ;  /* 0x00000000000879c3 */ /* 0x002e620000002500 */
[----:B------:R-:W-:-:S05]  /*0d10*/  CS2R.32 R64, SR_CgaSize ;  /* 0x0000000000407805 */ /* 0x000fca0000008a00 */
[----:B------:R-:W-:-:S05]  /*0d20*/  IMAD R64, R64, -0xa0, RZ ;  /* 0xffffff6040407824 */ /* 0x000fca00078e02ff */
[----:B------:R-:W-:-:S14]  /*0d30*/  R2UR UR7, R64 ;  /* 0x00000000400772ca */ /* 0x000fdc00000e0000 */
[----:B------:R-:W2:Y:S01]  /*0d40*/  LDCU UR7, c[0x0][UR7+0x2b0] ;  /* 0x00005600070777ac */ /* 0x000ea20008000800 */
[----:B------:R-:W1:Y:S01]  /*0d50*/  S2R R19, SR_CTAID.Z ;  /* 0x0000000000137919 */ /* 0x000e620000002700 */
[----:B------:R-:W-:Y:S01]  /*0d60*/  NOP ;  /* 0x0000000000007918 */ /* 0x000fe20000000000 */
[----:B------:R-:W-:-:S05]  /*0d70*/  CS2R.32 R64, SR_CgaSize ;  /* 0x0000000000407805 */ /* 0x000fca0000008a00 */
[----:B------:R-:W-:-:S05]  /*0d80*/  IMAD R64, R64, -0xa0, RZ ;  /* 0xffffff6040407824 */ /* 0x000fca00078e02ff */
[----:B------:R-:W-:-:S14]  /*0d90*/  R2UR UR4, R64 ;  /* 0x00000000400472ca */ /* 0x000fdc00000e0000 */
[----:B------:R-:W3:Y:S01]  /*0da0*/  LDCU UR4, c[0x0][UR4+0x2b4] ;  /* 0x00005680040477ac */ /* 0x000ee20008000800 */
[----:B------:R-:W4:Y:S08]  /*0db0*/  S2UR UR5, SR_CTAID.Y ;  /* 0x00000000000579c3 */ /* 0x000f300000002600 */
[----:B------:R-:W3:Y:S01]  /*0dc0*/  LDC R9, c[0x0][0xb24] ;  /* 0x0002c900ff097b82 */ /* 0x000ee20000000800 */
[----:B-1----:R-:W-:-:S02]  /*0dd0*/  I2FP.F32.U32 R4, UR8 ;  /* 0x0000000800047c45 */ /* 0x002fc40008201000 */
[----:B------:R-:W-:-:S05]  /*0de0*/  CS2R.32 R5, SR_CgaSize ;  /* 0x0000000000057805 */ /* 0x000fca0000008a00 */
[----:B------:R-:W-:-:S06]  /*0df0*/  IMAD R5, R5, -0xa0, RZ ;  /* 0xffffff6005057824 */ /* 0x000fcc00078e02ff */
[----:B------:R-:W1:Y:S01]  /*0e00*/  LDC R5, c[0x0][R5+0x2a0] ;  /* 0x0000a80005057b82 */ /* 0x000e620000000800 */
[----:B------:R-:W-:Y:S01]  /*0e10*/  MOV R45, UR8 ;  /* 0x00000008002d7c02 */ /* 0x000fe20008000f00 */
[----:B--2---:R-:W-:Y:S01]  /*0e20*/  FMUL R4, R4, UR7 ;  /* 0x0000000704047c20 */ /* 0x004fe20008400000 */
[----:B----4-:R-:W-:Y:S02]  /*0e30*/  I2FP.F32.U32 R2, UR5 ;  /* 0x0000000500027c45 */ /* 0x010fe40008201000 */
[----:B------:R-:W-:-:S05]  /*0e40*/  CS2R.32 R3, SR_CgaSize ;  /* 0x0000000000037805 */ /* 0x000fca0000008a00 */
[----:B------:R-:W-:-:S06]  /*0e50*/  IMAD R3, R3, -0xa0, RZ ;  /* 0xffffff6003037824 */ /* 0x000fcc00078e02ff */
[----:B------:R-:W2:Y:S01]  /*0e60*/  LDC R3, c[0x0][R3+0x2a4] ;  /* 0x0000a90003037b82 */ /* 0x000ea20000000800 */
[----:B------:R-:W4:Y:S01]  /*0e70*/  F2I.U32.TRUNC.NTZ R64, R4 ;  /* 0x0000000400407305 */ /* 0x000f22000020f000 */
[----:B------:R-:W-:Y:S01]  /*0e80*/  MOV R18, UR5 ;  /* 0x0000000500127c02 */ /* 0x000fe20008000f00 */
[----:B---3--:R-:W-:-:S05]  /*0e90*/  FMUL R2, R2, UR4 ;  /* 0x0000000402027c20 */ /* 0x008fca0008400000 */
[----:B------:R-:W-:Y:S01]  /*0ea0*/  BAR.SYNC.DEFER_BLOCKING 0x0 ;  /* 0x0000000000007b1d */ /* 0x000fe20000010000 */
[----:B------:R-:W-:-:S05]  /*0eb0*/  ISETP.GE.AND P0, PT, R9, 0x1, PT ;  /* 0x000000010900780c */ /* 0x000fca0003f06270 */
[----:B------:R-:W3:Y:S01]  /*0ec0*/  F2I.U32.TRUNC.NTZ R62, R2 ;  /* 0x00000002003e7305 */ /* 0x000ee2000020f000 */
[----:B----4-:R-:W-:-:S05]  /*0ed0*/  IADD3 R64, PT, PT, -R64, RZ, RZ ;  /* 0x000000ff40407210 */ /* 0x010fca0007ffe1ff */
[----:B-1----:R-:W-:Y:S01]  /*0ee0*/  IMAD R64, R5, R64, UR8 ;  /* 0x0000000805407e24 */ /* 0x002fe2000f8e0240 */
[----:B---3--:R-:W-:-:S05]  /*0ef0*/  IADD3 R62, PT, PT, -R62, RZ, RZ ;  /* 0x000000ff3e3e7210 */ /* 0x008fca0007ffe1ff */
[----:B--2---:R-:W-:Y:S01]  /*0f00*/  IMAD R62, R3, R62, UR5 ;  /* 0x00000005033e7e24 */ /* 0x004fe2000f8e023e */
[----:B------:R-:W-:Y:S06]  /*0f10*/  @!P0 BRA `(.L_x_15) ;  /* 0x0000000000b88947 */ /* 0x000fec0003800000 */
[----:B------:R-:W1:Y:S01]  /*0f20*/  LDC.64 R4, c[0x0][0xb18] ;  /* 0x0002c600ff047b82 */ /* 0x000e620000000a00 */
[----:B------:R-:W-:-:S07]  /*0f30*/  ISETP.NE.AND P0, PT, R9, 0x1, PT ;  /* 0x000000010900780c */ /* 0x000fce0003f05270 */
[----:B------:R-:W2:Y:S08]  /*0f40*/  LDC R10, c[0x0][0xb0c] ;  /* 0x0002c300ff0a7b82 */ /* 0x000eb00000000800 */
[----:B------:R-:W3:Y:S08]  /*0f50*/  LDC R11, c[0x0][0x370] ;  /* 0x0000dc00ff0b7b82 */ /* 0x000ef00000000800 */
[----:B------:R-:W4:Y:S01]  /*0f60*/  LDC R12, c[0x0][0x374] ;  /* 0x0000dd00ff0c7b82 */ /* 0x000f220000000800 */
[----:B-1----:R-:W-:-:S07]  /*0f70*/  ISETP.NE.AND P1, PT, R4, 0x1, PT ;  /* 0x000000010400780c */ /* 0x002fce0003f25270 */
[----:B------:R-:W3:Y:S01]  /*0f80*/  LDC.64 R6, c[0x0][0xb10] ;  /* 0x0002c400ff067b82 */ /* 0x000ee20000000a00 */
[----:B--2---:R-:W-:-:S07]  /*0f90*/  ISETP.NE.AND P3, PT, R10, 0x1, PT ;  /* 0x000000010a00780c */ /* 0x004fce0003f65270 */
[----:B------:R-:W1:Y:S08]  /*0fa0*/  LDC R8, c[0x0][0xb20] ;  /* 0x0002c800ff087b82 */ /* 0x000e700000000800 */
[----:B------:R-:W2:Y:S01]  /*0fb0*/  LDC.64 R2, c[0x0][0xb28] ;  /* 0x0002ca00ff027b82 */ /* 0x000ea20000000a00 */
[----:B----4-:R-:W-:-:S04]  /*0fc0*/  IMAD.HI.U32 R13, R12, R5, RZ ;  /* 0x000000050c0d7227 */ /* 0x010fc800078e00ff */
[----:B------:R-:W-:-:S04]  /*0fd0*/  IMAD.HI.U32 R5, R18, R5, RZ ;  /* 0x0000000512057227 */ /* 0x000fc800078e00ff */
[----:B---3--:R-:W-:-:S04]  /*0fe0*/  IMAD.HI.U32 R14, R11, R6, RZ ;  /* 0x000000060b0e7227 */ /* 0x008fc800078e00ff */
[C---:B------:R-:W-:Y:S01]  /*0ff0*/  IMAD.HI.U32 R16, R45.reuse, R6, RZ ;  /* 0x000000062d107227 */ /* 0x040fe200078e00ff */
[-C--:B------:R-:W-:Y:S02]  /*1000*/  @P3 SHF.R.U32.HI R11, RZ, R7.reuse, R14 ;  /* 0x00000007ff0b3219 */ /* 0x080fe4000001160e */
[-C--:B-1----:R-:W-:Y:S02]  /*1010*/  @P1 SHF.R.U32.HI R12, RZ, R8.reuse, R13 ;  /* 0x00000008ff0c1219 */ /* 0x082fe4000001160d */
[----:B------:R-:W-:Y:S02]  /*1020*/  SHF.R.U32.HI R5, RZ, R8, R5 ;  /* 0x00000008ff057219 */ /* 0x000fe40000011605 */
[----:B------:R-:W-:Y:S02]  /*1030*/  SHF.R.U32.HI R16, RZ, R7, R16 ;  /* 0x00000007ff107219 */ /* 0x000fe40000011610 */
[----:B------:R-:W-:Y:S01]  /*1040*/  SEL R5, R18, R5, !P1 ;  /* 0x0000000512057207 */ /* 0x000fe20004800000 */
[----:B--2---:R-:W-:Y:S01]  /*1050*/  IMAD.HI.U32 R14, R12, R2, RZ ;  /* 0x000000020c0e7227 */ /* 0x004fe200078e00ff */
[----:B------:R-:W-:-:S02]  /*1060*/  SEL R7, R45, R16, !P3 ;  /* 0x000000102d077207 */ /* 0x000fc40005800000 */
[----:B------:R-:W-:Y:S01]  /*1070*/  IADD3 R13, PT, PT, -R5, RZ, RZ ;  /* 0x000000ff050d7210 */ /* 0x000fe20007ffe1ff */
[----:B------:R-:W-:Y:S01]  /*1080*/  IMAD.HI.U32 R6, R11, R2, RZ ;  /* 0x000000020b067227 */ /* 0x000fe200078e00ff */
[----:B------:R-:W-:-:S03]  /*1090*/  @P0 SHF.R.U32.HI R12, RZ, R3, R14 ;  /* 0x00000003ff0c0219 */ /* 0x000fc6000001160e */
[----:B------:R-:W-:Y:S01]  /*10a0*/  IMAD R13, R4, R13, R18 ;  /* 0x0000000d040d7224 */ /* 0x000fe200078e0212 */
[----:B------:R-:W-:Y:S01]  /*10b0*/  @P0 SHF.R.U32.HI R11, RZ, R3, R6 ;  /* 0x00000003ff0b0219 */ /* 0x000fe20000011606 */
[----:B------:R-:W-:-:S04]  /*10c0*/  IMAD R12, R12, R9, RZ ;  /* 0x000000090c0c7224 */ /* 0x000fc800078e02ff */
[----:B------:R-:W-:Y:S01]  /*10d0*/  IMAD R6, R11, R9, RZ ;  /* 0x000000090b067224 */ /* 0x000fe200078e02ff */
[----:B------:R-:W-:-:S04]  /*10e0*/  ISETP.GE.AND P1, PT, R5, R12, PT ;  /* 0x0000000c0500720c */ /* 0x000fc80003f26270 */
[----:B------:R-:W-:Y:S01]  /*10f0*/  ISETP.GE.OR P1, PT, R7, R6, P1 ;  /* 0x000000060700720c */ /* 0x000fe20000f26670 */
[----:B------:R-:W-:-:S05]  /*1100*/  IMAD.HI.U32 R6, R5, R2, RZ ;  /* 0x0000000205067227 */ /* 0x000fca00078e00ff */
[----:B------:R-:W-:-:S04]  /*1110*/  SHF.R.U32.HI R6, RZ, R3, R6 ;  /* 0x00000003ff067219 */ /* 0x000fc80000011606 */
[----:B------:R-:W-:-:S03]  /*1120*/  SEL R6, R5, R6, !P0 ;  /* 0x0000000605067207 */ /* 0x000fc60004000000 */
[----:B------:R-:W-:Y:S01]  /*1130*/  @!P1 IMAD.HI.U32 R8, R7, R2, RZ ;  /* 0x0000000207089227 */ /* 0x000fe200078e00ff */
[----:B------:R-:W-:-:S04]  /*1140*/  IADD3 R2, PT, PT, -R6, RZ, RZ ;  /* 0x000000ff06027210 */ /* 0x000fc80007ffe1ff */
[----:B------:R-:W-:Y:S01]  /*1150*/  @!P1 SHF.R.U32.HI R8, RZ, R3, R8 ;  /* 0x00000003ff089219 */ /* 0x000fe20000011608 */
[----:B------:R-:W-:-:S03]  /*1160*/  IMAD R2, R9, R2, R5 ;  /* 0x0000000209027224 */ /* 0x000fc600078e0205 */
[----:B------:R-:W-:-:S05]  /*1170*/  @!P1 SEL R3, R7, R8, !P0 ;  /* 0x0000000807039207 */ /* 0x000fca0004000000 */
[--C-:B------:R-:W-:Y:S02]  /*1180*/  @!P1 IMAD.IADD R6, R6, 0x1, -R3.reuse ;  /* 0x0000000106069824 */ /* 0x100fe400078e0a03 */
[----:B------:R-:W-:Y:S01]  /*1190*/  @!P1 IMAD R3, R2, R11, R3 ;  /* 0x0000000b02039224 */ /* 0x000fe200078e0203 */
[----:B------:R-:W-:Y:S01]  /*11a0*/  IADD3 R2, PT, PT, -R7, RZ, RZ ;  /* 0x000000ff07027210 */ /* 0x000fe20007ffe1ff */
[----:B------:R-:W-:Y:S02]  /*11b0*/  @!P1 IMAD R5, R6, R9, R7 ;  /* 0x0000000906059224 */ /* 0x000fe400078e0207 */
[----:B------:R-:W-:Y:S02]  /*11c0*/  @!P1 IMAD.MOV.U32 R7, RZ, RZ, R3 ;  /* 0x000000ffff079224 */ /* 0x000fe400078e0003 */
[----:B------:R-:W-:Y:S02]  /*11d0*/  IMAD R2, R10, R2, R45 ;  /* 0x000000020a027224 */ /* 0x000fe400078e022d */
[----:B------:R-:W-:-:S02]  /*11e0*/  IMAD R18, R5, R4, R13 ;  /* 0x0000000405127224 */ /* 0x000fc400078e020d */
[----:B------:R-:W-:Y:S02]  /*11f0*/  IMAD R45, R7, R10, R2 ;  /* 0x0000000a072d7224 */ /* 0x000fe400078e0202 */
.L_x_15:
[----:B------:R-:W1:Y:S01]  /*1200*/  LDCU UR4, c[0x0][0xb30] ;  /* 0x00016600ff0477ac */ /* 0x000e620008000800 */
[----:B------:R-:W2:Y:S08]  /*1210*/  S2UR UR45, SR_CgaCtaId ;  /* 0x00000000002d79c3 */ /* 0x000eb00000008800 */
[----:B------:R-:W3:Y:S01]  /*1220*/  LDC R26, c[0x0][0xb24] ;  /* 0x0002c900ff1a7b82 */ /* 0x000ee20000000800 */
[----:B-1----:R-:W-:-:S09]  /*1230*/  UISETP.NE.AND UP0, UPT, UR4, 0x1, UPT ;  /* 0x000000010400788c */ /* 0x002fd2000bf05270 */
[----:B--2---:R-:W-:Y:S05]  /*1240*/  BRA.U UP0, `(.L_x_16) ;  /* 0x0000000100407547 */ /* 0x004fea000b800000 */
[----:B------:R-:W1:Y:S08]  /*1250*/  LDC.64 R4, c[0x0][0xb10] ;  /* 0x0002c400ff047b82 */ /* 0x000e700000000a00 */
[----:B------:R-:W2:Y:S08]  /*1260*/  LDC.64 R2, c[0x0][0xb18] ;  /* 0x0002c600ff027b82 */ /* 0x000eb00000000a00 */
[----:B------:R-:W4:Y:S08]  /*1270*/  LDC R6, c[0x0][0xb20] ;  /* 0x0002c800ff067b82 */ /* 0x000f300000000800 */
[----:B------:R-:W3:Y:S01]  /*1280*/  LDC R8, c[0x0][0xb0c] ;  /* 0x0002c300ff087b82 */ /* 0x000ee20000000800 */
[----:B-1----:R-:W-:-:S05]  /*1290*/  IMAD.HI.U32 R4, R45, R4, RZ ;  /* 0x000000042d047227 */ /* 0x002fca00078e00ff */
[----:B------:R-:W-:Y:S01]  /*12a0*/  SHF.R.U32.HI R4, RZ, R5, R4 ;  /* 0x00000005ff047219 */ /* 0x000fe20000011604 */
[----:B--2---:R-:W-:Y:S01]  /*12b0*/  IMAD.HI.U32 R3, R18, R3, RZ ;  /* 0x0000000312037227 */ /* 0x004fe200078e00ff */
[----:B------:R-:W-:-:S04]  /*12c0*/  ISETP.NE.AND P0, PT, R2, 0x1, PT ;  /* 0x000000010200780c */ /* 0x000fc80003f05270 */
[----:B----4-:R-:W-:-:S04]  /*12d0*/  SHF.R.U32.HI R3, RZ, R6, R3 ;  /* 0x00000006ff037219 */ /* 0x010fc80000011603 */
[----:B------:R-:W-:Y:S02]  /*12e0*/  SEL R3, R18, R3, !P0 ;  /* 0x0000000312037207 */ /* 0x000fe40004000000 */
[----:B---3--:R-:W-:-:S04]  /*12f0*/  ISETP.NE.AND P1, PT, R8, 0x1, PT ;  /* 0x000000010800780c */ /* 0x008fc80003f25270 */
[----:B------:R-:W-:-:S05]  /*1300*/  SEL R4, R45, R4, !P1 ;  /* 0x000000042d047207 */ /* 0x000fca0004800000 */
[----:B------:R-:W-:Y:S02]  /*1310*/  IMAD.IADD R5, R3, 0x1, -R4 ;  /* 0x0000000103057824 */ /* 0x000fe400078e0a04 */
[----:B------:R-:W-:Y:S02]  /*1320*/  IMAD.IADD R3, R4, 0x1, -R3 ;  /* 0x0000000104037824 */ /* 0x000fe400078e0a03 */
[----:B------:R-:W-:Y:S02]  /*1330*/  IMAD R45, R5, R8, R45 ;  /* 0x00000008052d7224 */ /* 0x000fe400078e022d */
[----:B------:R-:W-:-:S07]  /*1340*/  IMAD R18, R3, R2, R18 ;  /* 0x0000000203127224 */ /* 0x000fce00078e0212 */
.L_x_16:
[----:B------:R-:W-:Y:S01]  /*1350*/  BAR.SYNC.DEFER_BLOCKING 0x0 ;  /* 0x0000000000007b1d */ /* 0x000fe20000010000 */
[----:B------:R-:W-:Y:S01]  /*1360*/  UISETP.NE.AND UP0, UPT, UR6, 0x2, UPT ;  /* 0x000000020600788c */ /* 0x000fe2000bf05270 */
[----:B------:R-:W-:Y:S02]  /*1370*/  ISETP.NE.OR P0, PT, R0, 0x2, !P2 ;  /* 0x000000020000780c */ /* 0x000fe40005705670 */
[----:B------:R-:W-:-:S06]  /*1380*/  LOP3.LUT R2, R76, 0x1f, RZ, 0xc0, !PT ;  /* 0x0000001f4c027812 */ /* 0x000fcc00078ec0ff */
[----:B------:R-:W-:Y:S05]  /*1390*/  BRA.U UP0, `(.L_x_17) ;  /* 0x0000001d000c7547 */ /* 0x000fea000b800000 */
[----:B------:R-:W1:Y:S01]  /*13a0*/  LDCU UR6, c[0x0][0x388] ;  /* 0x00007100ff0677ac */ /* 0x000e620008000800 */
[----:B------:R-:W2:Y:S01]  /*13b0*/  LDC R11, c[0x0][0x370] ;  /* 0x0000dc00ff0b7b82 */ /* 0x000ea20000000800 */
[----:B------:R-:W-:Y:S01]  /*13c0*/  PLOP3.LUT P1, PT, PT, PT, UP1, 0x80, 0x8 ;  /* 0x000000000008781c */ /* 0x000fe20003f2f018 */
[----:B------:R-:W-:Y:S01]  /*13d0*/  IMAD.MOV.U32 R10, RZ, RZ, RZ ;  /* 0x000000ffff0a7224 */ /* 0x000fe200078e00ff */
[----:B------:R-:W4:Y:S01]  /*13e0*/  LDCU UR4, c[0x0][0x38c] ;  /* 0x00007180ff0477ac */ /* 0x000f220008000800 */
[----:B------:R-:W-:Y:S02]  /*13f0*/  ISETP.EQ.OR P5, PT, R2, RZ, P0 ;  /* 0x000000ff0200720c */ /* 0x000fe400007a2670 */
[----:B------:R-:W-:Y:S01]  /*1400*/  PLOP3.LUT P1, PT, P1, PT, PT, 0x8, 0x80 ;  /* 0x000000000080781c */ /* 0x000fe20000f2e170 */
[----:B------:R-:W3:Y:S01]  /*1410*/  LDCU UR35, c[0x0][0x390] ;  /* 0x00007200ff2377ac */ /* 0x000ee20008000800 */
[----:B------:R-:W2:Y:S01]  /*1420*/  LDC R0, c[0x0][0x374] ;  /* 0x0000dd00ff007b82 */ /* 0x000ea20000000800 */
[----:B------:R-:W2:Y:S01]  /*1430*/  LDCU.64 UR36, c[0x0][0x348] ;  /* 0x00006900ff2477ac */ /* 0x000ea20008000a00 */
[----:B------:R-:W-:Y:S01]  /*1440*/  UMOV UR33, 0x1 ;  /* 0x0000000100217882 */ /* 0x000fe20000000000 */
[----:B------:R-:W-:Y:S01]  /*1450*/  UMOV UR32, URZ ;  /* 0x000000ff00207c82 */ /* 0x000fe20008000000 */
[----:B-1----:R-:W-:Y:S01]  /*1460*/  UIADD3 UR6, UPT, UPT, UR6, 0x3f, URZ ;  /* 0x0000003f06067890 */ /* 0x002fe2000fffe0ff */
[----:B------:R-:W-:Y:S01]  /*1470*/  UMOV UR20, URZ ;  /* 0x000000ff00147c82 */ /* 0x000fe20008000000 */
[----:B------:R-:W-:-:S02]  /*1480*/  UMOV UR31, URZ ;  /* 0x000000ff001f7c82 */ /* 0x000fc40008000000 */
[----:B------:R-:W-:-:S04]  /*1490*/  USHF.R.S32.HI UR5, URZ, 0x1f, UR6 ;  /* 0x0000001fff057899 */ /* 0x000fc80008011406 */
[----:B------:R-:W-:-:S04]  /*14a0*/  ULEA.HI UR5, UR5, UR6, URZ, 0x6 ;  /* 0x0000000605057291 */ /* 0x000fc8000f8f30ff */
[----:B------:R-:W-:-:S04]  /*14b0*/  USHF.R.S32.HI UR5, URZ, 0x6, UR5 ;  /* 0x00000006ff057899 */ /* 0x000fc80008011405 */
[----:B----4-:R-:W-:-:S04]  /*14c0*/  UIMAD UR4, UR5, UR4, URZ ;  /* 0x00000004050472a4 */ /* 0x010fc8000f8e02ff */
[----:B---3--:R-:W-:-:S04]  /*14d0*/  UIMAD UR35, UR4, UR35, URZ ;  /* 0x00000023042372a4 */ /* 0x008fc8000f8e02ff */
[----:B------:R-:W-:Y:S02]  /*14e0*/  UISETP.NE.AND UP2, UPT, UR35, URZ, UPT ;  /* 0x000000ff2300728c */ /* 0x000fe4000bf45270 */
[----:B------:R-:W-:-:S04]  /*14f0*/  UISETP.LT.U32.AND UP0, UPT, UR35, 0xd, UPT ;  /* 0x0000000d2300788c */ /* 0x000fc8000bf01070 */
[----:B------:R-:W-:-:S04]  /*1500*/  USEL UR34, UR35, 0xd, UP0 ;  /* 0x0000000d23227887 */ /* 0x000fc80008000000 */
[----:B------:R-:W-:Y:S02]  /*1510*/  UIADD3 UR23, UPT, UPT, UR34, -0x1, URZ ;  /* 0xffffffff22177890 */ /* 0x000fe4000fffe0ff */
[----:B------:R-:W-:Y:S02]  /*1520*/  @!UP2 UIADD3 UR23, UPT, UPT, UR34, URZ, URZ ;  /* 0x000000ff2217a290 */ /* 0x000fe4000fffe0ff */
[----:B------:R-:W-:Y:S02]  /*1530*/  UIADD3 UR34, UPT, UPT, UR35, -UR34, URZ ;  /* 0x8000002223227290 */ /* 0x000fe4000fffe0ff */
[----:B--2---:R-:W-:-:S12]  /*1540*/  UIADD3 UR23, UPT, UPT, UR23, 0x1, URZ ;  /* 0x0000000117177890 */ /* 0x004fd8000fffe0ff */
.L_x_33:
[----:B------:R-:W1:Y:S01]  /*1550*/  S2UR UR22, SR_CgaCtaId ;  /* 0x00000000001679c3 */ /* 0x000e620000008800 */
[----:B------:R-:W-:Y:S01]  /*1560*/  UMOV UR4, 0x400 ;  /* 0x0000040000047882 */ /* 0x000fe20000000000 */
[----:B------:R-:W-:Y:S01]  /*1570*/  IMAD.U32 R2, RZ, RZ, UR33 ;  /* 0x00000021ff027e24 */ /* 0x000fe2000f8e00ff */
[----:B------:R-:W-:Y:S01]  /*1580*/  UISETP.NE.AND UP0, UPT, UR35, URZ, UPT ;  /* 0x000000ff2300728c */ /* 0x000fe2000bf05270 */
[----:B------:R-:W-:Y:S01]  /*1590*/  R2UR UR27, R18 ;  /* 0x00000000121b72ca */ /* 0x000fe200000e0000 */
[----:B------:R-:W-:Y:S01]  /*15a0*/  IMAD.SHL.U32 R45, R45, 0x40, RZ ;  /* 0x000000402d2d7824 */ /* 0x000fe200078e00ff */
[----:B------:R-:W-:Y:S01]  /*15b0*/  UMOV UR30, URZ ;  /* 0x000000ff001e7c82 */ /* 0x000fe20008000000 */
[----:B------:R-:W-:Y:S01]  /*15c0*/  SHF.L.U32 R2, R2, 0x1f, RZ ;  /* 0x0000001f02027819 */ /* 0x000fe200000006ff */
[----:B------:R-:W-:Y:S01]  /*15d0*/  UMOV UR29, URZ ;  /* 0x000000ff001d7c82 */ /* 0x000fe20008000000 */
[----:B------:R-:W-:-:S08]  /*15e0*/  UMOV UR28, URZ ;  /* 0x000000ff001c7c82 */ /* 0x000fd00008000000 */
[----:B------:R-:W-:Y:S02]  /*15f0*/  USHF.L.U32 UR27, UR27, 0x6, URZ ;  /* 0x000000061b1b7899 */ /* 0x000fe400080006ff */
[----:B-1----:R-:W-:-:S04]  /*1600*/  ULEA UR22, UR22, UR4, 0x18 ;  /* 0x0000000416167291 */ /* 0x002fc8000f8ec0ff */
[----:B------:R-:W-:-:S09]  /*1610*/  ULEA UR4, UR32, UR22, 0x3 ;  /* 0x0000001620047291 */ /* 0x000fd2000f8e18ff */
[----:B--2---:R1:W2:Y:S01]  /*1620*/  SYNCS.PHASECHK.TRANS64.TRYWAIT P3, [UR4+0x68], R2 ;  /* 0x00006802ff0075a7 */ /* 0x0042a20008061104 */
[----:B---3--:R-:W-:Y:S05]  /*1630*/  BRA.U !UP0, `(.L_x_18) ;  /* 0x0000000508687547 */ /* 0x008fea000b800000 */
[----:B------:R-:W3:Y:S01]  /*1640*/  LDC.64 R8, c[0x0][0x480] ;  /* 0x00012000ff087b82 */ /* 0x000ee20000000a00 */
[----:B------:R-:W4:Y:S01]  /*1650*/  LDCU UR16, c[0x0][0x390] ;  /* 0x00007200ff1077ac */ /* 0x000f220008000800 */
[----:B------:R-:W2:Y:S06]  /*1660*/  LDCU UR17, c[0x0][0x38c] ;  /* 0x00007180ff1177ac */ /* 0x000eac0008000800 */
[----:B------:R-:W4:Y:S01]  /*1670*/  LDC.64 R6, c[0x0][0x488] ;  /* 0x00012200ff067b82 */ /* 0x000f220000000a00 */
[----:B------:R-:W2:Y:S01]  /*1680*/  LDCU.64 UR14, c[0x0][0x4b8] ;  /* 0x00009700ff0e77ac */ /* 0x000ea20008000a00 */
[----:B------:R-:W-:Y:S01]  /*1690*/  UIADD3 UR31, UPT, UPT, UR23, UR20, URZ ;  /* 0x00000014171f7290 */ /* 0x000fe2000fffe0ff */
[----:B------:R-:W-:-:S05]  /*16a0*/  UMOV UR30, URZ ;  /* 0x000000ff001e7c82 */ /* 0x000fca0008000000 */
[----:B-1----:R-:W1:Y:S01]  /*16b0*/  LDC.64 R2, c[0x0][0x490] ;  /* 0x00012400ff027b82 */ /* 0x002e620000000a00 */
[----:B------:R-:W-:Y:S01]  /*16c0*/  UMOV UR18, UR32 ;  /* 0x0000002000127c82 */ /* 0x000fe20008000000 */
[----:B------:R-:W-:Y:S01]  /*16d0*/  UMOV UR28, URZ ;  /* 0x000000ff001c7c82 */ /* 0x000fe20008000000 */
[----:B------:R-:W-:Y:S01]  /*16e0*/  UMOV UR29, URZ ;  /* 0x000000ff001d7c82 */ /* 0x000fe20008000000 */
[----:B---3--:R-:W-:Y:S01]  /*16f0*/  IMAD.HI.U32 R9, R45, R9, RZ ;  /* 0x000000092d097227 */ /* 0x008fe200078e00ff */
[----:B------:R-:W-:-:S03]  /*1700*/  ISETP.NE.AND P2, PT, R8, 0x1, PT ;  /* 0x000000010800780c */ /* 0x000fc60003f45270 */
[----:B------:R-:W3:Y:S01]  /*1710*/  LDC.64 R4, c[0x0][0x4b0] ;  /* 0x00012c00ff047b82 */ /* 0x000ee20000000a00 */
[----:B----4-:R-:W-:-:S04]  /*1720*/  SHF.R.U32.HI R6, RZ, R6, R9 ;  /* 0x00000006ff067219 */ /* 0x010fc80000011609 */
[----:B------:R-:W-:Y:S02]  /*1730*/  SEL R6, R45, R6, !P2 ;  /* 0x000000062d067207 */ /* 0x000fe40005000000 */
[----:B------:R-:W-:Y:S02]  /*1740*/  ISETP.NE.AND P2, PT, R7, 0x1, PT ;  /* 0x000000010700780c */ /* 0x000fe40003f45270 */
[C---:B------:R-:W-:Y:S01]  /*1750*/  R2UR UR4, R6.reuse ;  /* 0x00000000060472ca */ /* 0x040fe200000e0000 */
[----:B-1----:R-:W-:-:S04]  /*1760*/  IMAD.HI.U32 R2, R6, R2, RZ ;  /* 0x0000000206027227 */ /* 0x002fc800078e00ff */
[----:B------:R-:W-:Y:S01]  /*1770*/  IMAD.MOV R12, RZ, RZ, -R6 ;  /* 0x000000ffff0c7224 */ /* 0x000fe200078e0a06 */
[----:B------:R-:W-:-:S03]  /*1780*/  SHF.R.U32.HI R2, RZ, R3, R2 ;  /* 0x00000003ff027219 */ /* 0x000fc60000011602 */
[----:B------:R-:W-:Y:S01]  /*1790*/  IMAD R12, R8, R12, R45 ;  /* 0x0000000c080c7224 */ /* 0x000fe200078e022d */
[----:B------:R-:W-:Y:S01]  /*17a0*/  R2UR UR13, R2 ;  /* 0x00000000020d72ca */ /* 0x000fe200000e0000 */
[----:B------:R-:W-:Y:S01]  /*17b0*/  VOTEU.ANY UP0, P2 ;  /* 0x0000000000ff7886 */ /* 0x000fe20001000100 */
[----:B------:R-:W1:Y:S01]  /*17c0*/  LDC.64 R2, c[0x0][0x4d0] ;  /* 0x00013400ff027b82 */ /* 0x000e620000000a00 */
[----:B---3--:R-:W-:Y:S02]  /*17d0*/  R2UR UR8, R4 ;  /* 0x00000000040872ca */ /* 0x008fe400000e0000 */
[----:B------:R-:W-:Y:S02]  /*17e0*/  R2UR UR9, R12 ;  /* 0x000000000c0972ca */ /* 0x000fe400000e0000 */
[----:B------:R-:W-:-:S06]  /*17f0*/  R2UR UR6, R5 ;  /* 0x00000000050672ca */ /* 0x000fcc00000e0000 */
[----:B------:R-:W-:Y:S01]  /*1800*/  USEL UR13, UR4, UR13, !UP0 ;  /* 0x0000000d040d7287 */ /* 0x000fe2000c000000 */
[----:B------:R-:W3:Y:S05]  /*1810*/  LDCU.64 UR4, c[0x0][0x4d8] ;  /* 0x00009b00ff0477ac */ /* 0x000eea0008000a00 */
[----:B------:R-:W-:-:S04]  /*1820*/  IMAD R9, RZ, RZ, -UR13 ;  /* 0x8000000dff097e24 */ /* 0x000fc8000f8e02ff */
[----:B------:R-:W-:Y:S01]  /*1830*/  IMAD R9, R7, R9, R6 ;  /* 0x0000000907097224 */ /* 0x000fe200078e0206 */
[----:B-1----:R-:W-:-:S04]  /*1840*/  R2UR UR11, R2 ;  /* 0x00000000020b72ca */ /* 0x002fc800000e0000 */
[----:B------:R-:W-:Y:S02]  /*1850*/  R2UR UR7, R9 ;  /* 0x00000000090772ca */ /* 0x000fe400000e0000 */
[----:B------:R-:W-:-:S07]  /*1860*/  R2UR UR12, R3 ;  /* 0x00000000030c72ca */ /* 0x000fce00000e0000 */
[----:B------:R-:W-:-:S06]  /*1870*/  UIMAD UR11, UR9, UR8, UR11 ;  /* 0x00000008090b72a4 */ /* 0x000fcc000f8e020b */
[----:B--23--:R-:W-:-:S12]  /*1880*/  UIMAD UR12, UR7, UR6, UR12 ;  /* 0x00000006070c72a4 */ /* 0x00cfd8000f8e020c */
.L_x_23:
[----:B------:R-:W-:Y:S01]  /*1890*/  @!P0 MOV R3, 0x4000 ;  /* 0x0000400000038802 */ /* 0x000fe20000000f00 */
[----:B------:R-:W-:Y:S01]  /*18a0*/  ULEA UR9, UR18, UR22, 0x3 ;  /* 0x0000001612097291 */ /* 0x000fe2000f8e18ff */
[----:B----4-:R-:W-:Y:S11]  /*18b0*/  @P3 BRA `(.L_x_19) ;  /* 0x0000000000103947 */ /* 0x010ff60003800000 */
[----:B------:R-:W-:Y:S04]  /*18c0*/  MOV R2, UR33 ;  /* 0x0000002100027c02 */ /* 0x000fe80008000f00 */
[----:B------:R-:W-:Y:S04]  /*18d0*/  SHF.L.U32 R5, R2, 0x1f, RZ ;  /* 0x0000001f02057819 */ /* 0x000fe800000006ff */
[----:B------:R-:W1:Y:S02]  /*18e0*/  SYNCS.PHASECHK.TRANS64.TRYWAIT P2, [UR9+0x68], R5 ;  /* 0x00006805ff0075a7 */ /* 0x000e640008041109 */
[----:B-1----:R-:W-:Y:S05]  /*18f0*/  @!P2 BRA `(.L_x_20) ;  /* 0x0000005c003ca947 */ /* 0x002fea0003800000 */
.L_x_19:
[----:B------:R2:W-:Y:S01]  /*1900*/  @!P0 SYNCS.ARRIVE.TRANS64 RZ, [UR9], R3 ;  /* 0x00000003ffff89a7 */ /* 0x0005e20008000009 */
[----:B------:R-:W-:Y:S04]  /*1910*/  BSSY.RECONVERGENT B0, `(.L_x_21) ;  /* 0x0000003000007945 */ /* 0x000fe80003800200 */
[----:B------:R-:W-:Y:S05]  /*1920*/  @P5 BRA `(.L_x_22) ;  /* 0x0000000000045947 */ /* 0x000fea0003800000 */
[----:B------:R-:W-:Y:S05]  /*1930*/  BPT.TRAP 0x1 ;  /* 0x000000040000795c */ /* 0x000fea0000300000 */
.L_x_22:
[----:B------:R-:W-:Y:S05]  /*1940*/  BSYNC.RECONVERGENT B0 ;  /* 0x0000000000007941 */ /* 0x000fea0003800200 */
.L_x_21:
[----:B------:R-:W-:Y:S02]  /*1950*/  UIADD3 UR32, UPT, UPT, UR18, 0x1, URZ ;  /* 0x0000000112207890 */ /* 0x000fe4000fffe0ff */
[----:B------:R-:W-:Y:S02]  /*1960*/  UIMAD UR7, UR28, UR14, UR4 ;  /* 0x0000000e1c0772a4 */ /* 0x000fe4000f8e0204 */
[----:B------:R-:W-:Y:S02]  /*1970*/  UISETP.NE.AND UP0, UPT, UR32, 0xd, UPT ;  /* 0x0000000d2000788c */ /* 0x000fe4000bf05270 */
[----:B------:R-:W-:Y:S02]  /*1980*/  UIMAD UR6, UR29, UR15, UR5 ;  /* 0x0000000f1d0672a4 */ /* 0x000fe4000f8e0205 */
[----:B------:R-:W-:Y:S02]  /*1990*/  USEL UR8, URZ, 0x1, UP0 ;  /* 0x00000001ff087887 */ /* 0x000fe40008000000 */
[----:B------:R-:W-:Y:S02]  /*19a0*/  USEL UR32, UR32, URZ, UP0 ;  /* 0x000000ff20207287 */ /* 0x000fe40008000000 */
[----:B------:R-:W-:Y:S02]  /*19b0*/  ULOP3.LUT UR33, UR33, UR8, URZ, 0x3c, !UPT ;  /* 0x0000000821217292 */ /* 0x000fe4000f8e3cff */
[----:B------:R-:W-:Y:S02]  /*19c0*/  ULEA UR8, UR32, UR22, 0x3 ;  /* 0x0000001620087291 */ /* 0x000fe4000f8e18ff */
[----:B------:R-:W-:Y:S02]  /*19d0*/  ULEA UR21, UR18, UR22, 0xd ;  /* 0x0000001612157291 */ /* 0x000fe4000f8e68ff */
[----:B------:R-:W-:Y:S01]  /*19e0*/  UIADD3 UR44, UP1, UPT, UR36, 0x80, URZ ;  /* 0x00000080242c7890 */ /* 0x000fe2000ff3e0ff */
[----:B-1----:R-:W-:Y:S01]  /*19f0*/  MOV R2, UR33 ;  /* 0x0000002100027c02 */ /* 0x002fe20008000f00 */
[----:B------:R-:W-:Y:S02]  /*1a00*/  UPRMT UR42, UR7, 0x40, UR6 ;  /* 0x00000040072a7896 */ /* 0x000fe40008000006 */
[----:B------:R-:W-:Y:S01]  /*1a10*/  UIADD3 UR24, UPT, UPT, UR21, 0x1d400, URZ ;  /* 0x0001d40015187890 */ /* 0x000fe2000fffe0ff */
[----:B--2---:R-:W-:Y:S01]  /*1a20*/  SHF.L.U32 R3, R2, 0x1f, RZ ;  /* 0x0000001f02037819 */ /* 0x004fe200000006ff */
[----:B------:R-:W-:Y:S02]  /*1a30*/  USHF.L.U32 UR10, UR30, 0x6, URZ ;  /* 0x000000061e0a7899 */ /* 0x000fe400080006ff */
[----:B------:R-:W-:Y:S01]  /*1a40*/  UIADD3.X UR45, UPT, UPT, URZ, UR37, URZ, UP1, !UPT ;  /* 0x00000025ff2d7290 */ /* 0x000fe20008ffe4ff */
[----:B------:R3:W4:Y:S01]  /*1a50*/  SYNCS.PHASECHK.TRANS64.TRYWAIT P3, [UR8+0x68], R3 ;  /* 0x00006803ff0075a7 */ /* 0x0007220008061108 */
[----:B------:R-:W-:Y:S02]  /*1a60*/  UIADD3 UR8, UPT, UPT, UR21, 0x3400, URZ ;  /* 0x0000340015087890 */ /* 0x000fe4000fffe0ff */
[----:B------:R-:W-:Y:S02]  /*1a70*/  UPRMT UR21, UR42, 0x5410, URZ ;  /* 0x000054102a157896 */ /* 0x000fe400080000ff */
[----:B------:R-:W-:Y:S02]  /*1a80*/  UIADD3 UR40, UP0, UPT, UR36, 0x180, URZ ;  /* 0x0000018024287890 */ /* 0x000fe4000ff1e0ff */
[----:B------:R-:W-:Y:S02]  /*1a90*/  UIADD3 UR19, UPT, UPT, UR28, 0x1, URZ ;  /* 0x000000011c137890 */ /* 0x000fe4000fffe0ff */
[----:B------:R-:W-:Y:S02]  /*1aa0*/  UIADD3.X UR41, UPT, UPT, URZ, UR37, URZ, UP0, !UPT ;  /* 0x00000025ff297290 */ /* 0x000fe400087fe4ff */
[----:B------:R-:W-:Y:S01]  /*1ab0*/  UISETP.NE.AND UP2, UPT, UR19, UR17, UPT ;  /* 0x000000111300728c */ /* 0x000fe2000bf45270 */
[----:B------:R-:W-:Y:S01]  /*1ac0*/  UTMALDG.4D.IM2COL [UR8], [UR44], UR21 ;  /* 0x000000082c0073b4 */ /* 0x000fe20008058015 */
[----:B------:R-:W-:Y:S02]  /*1ad0*/  UIADD3 UR18, UPT, UPT, UR29, 0x1, URZ ;  /* 0x000000011d127890 */ /* 0x000fe4000fffe0ff */
[----:B------:R-:W-:Y:S02]  /*1ae0*/  UIADD3 UR20, UPT, UPT, UR20, 0x1, URZ ;  /* 0x0000000114147890 */ /* 0x000fe4000fffe0ff */
[----:B------:R-:W-:Y:S01]  /*1af0*/  UIADD3 UR42, UPT, UPT, UR30, 0x1, URZ ;  /* 0x000000011e2a7890 */ /* 0x000fe2000fffe0ff */
[----:B------:R-:W-:Y:S01]  /*1b00*/  UMOV UR38, 0x0 ;  /* 0x0000000000267882 */ /* 0x000fe20000000000 */
[----:B------:R-:W-:Y:S01]  /*1b10*/  UMOV UR39, 0x10000000 ;  /* 0x1000000000277882 */ /* 0x000fe20000000000 */
[----:B------:R-:W-:Y:S02]  /*1b20*/  UMOV UR25, UR9 ;  /* 0x0000000900197c82 */ /* 0x000fe40008000000 */
[----:B------:R-:W-:Y:S01]  /*1b30*/  @UP2 UIADD3 UR18, UPT, UPT, UR29, URZ, URZ ;  /* 0x000000ff1d122290 */ /* 0x000fe2000fffe0ff */
[----:B------:R-:W-:Y:S03]  /*1b40*/  UMOV UR26, UR10 ;  /* 0x0000000a001a7c82 */ /* 0x000fe60008000000 */
[----:B------:R-:W-:Y:S01]  /*1b50*/  UISETP.NE.AND UP0, UPT, UR18, UR16, UPT ;  /* 0x000000101200728c */ /* 0x000fe2000bf05270 */
[----:B------:R1:W-:Y:S10]  /*1b60*/  UTMALDG.4D [UR24], [UR40], desc[UR38] ;  /* 0x00002618280075b4 */ /* 0x0003f40008019000 */
[----:B------:R-:W-:Y:S07]  /*1b70*/  @UP0 UIADD3 UR42, UPT, UPT, UR30, URZ, URZ ;  /* 0x000000ff1e2a0290 */ /* 0x000fee000fffe0ff */
[----:B------:R-:W-:Y:S01]  /*1b80*/  UMOV UR30, UR42 ;  /* 0x0000002a001e7c82 */ /* 0x000fe20008000000 */
[----:B-1----:R-:W-:Y:S02]  /*1b90*/  USEL UR29, UR18, URZ, UP0 ;  /* 0x000000ff121d7287 */ /* 0x002fe40008000000 */
[----:B------:R-:W-:Y:S02]  /*1ba0*/  UISETP.NE.AND UP0, UPT, UR20, UR31, UPT ;  /* 0x0000001f1400728c */ /* 0x000fe4000bf05270 */
[----:B------:R-:W-:Y:S01]  /*1bb0*/  USEL UR28, UR19, URZ, UP2 ;  /* 0x000000ff131c7287 */ /* 0x000fe20009000000 */
[----:B------:R-:W-:Y:S06]  /*1bc0*/  UMOV UR18, UR32 ;  /* 0x0000002000127c82 */ /* 0x000fec0008000000 */
[----:B---3--:R-:W-:Y:S05]  /*1bd0*/  BRA.U UP0, `(.L_x_23) ;  /* 0xfffffffd002c7547 */ /* 0x008fea000b83ffff */
.L_x_18:
[----:B------:R-:W-:Y:S01]  /*1be0*/  ULEA UR4, UR32, UR22, 0x3 ;  /* 0x0000001620047291 */ /* 0x000fe2000f8e18ff */
[----:B-1----:R-:W-:Y:S01]  /*1bf0*/  MOV R2, UR33 ;  /* 0x0000002100027c02 */ /* 0x002fe20008000f00 */
[----:B------:R-:W-:Y:S01]  /*1c00*/  @!P1 SYNCS.ARRIVE.TRANS64.A1T0 RZ, [UR22+0x108], RZ ;  /* 0x000108ffffff99a7 */ /* 0x000fe20008100016 */
[----:B------:R-:W-:Y:S02]  /*1c10*/  UISETP.GE.AND UP0, UPT, UR34, 0x1, UPT ;  /* 0x000000012200788c */ /* 0x000fe4000bf06270 */
[----:B------:R-:W-:-:S04]  /*1c20*/  SHF.L.U32 R2, R2, 0x1f, RZ ;  /* 0x0000001f02027819 */ /* 0x000fc800000006ff */
[----:B------:R1:W3:Y:S03]  /*1c30*/  SYNCS.PHASECHK.TRANS64.TRYWAIT P2, [UR4+0x68], R2 ;  /* 0x00006802ff0075a7 */ /* 0x0002e60008041104 */
[----:B------:R-:W-:Y:S05]  /*1c40*/  BRA.U !UP0, `(.L_x_24) ;  /* 0x0000000508707547 */ /* 0x000fea000b800000 */
[----:B------:R-:W4:Y:S01]  /*1c50*/  LDC.64 R8, c[0x0][0x480] ;  /* 0x00012000ff087b82 */ /* 0x000f220000000a00 */
[----:B------:R-:W2:Y:S01]  /*1c60*/  LDCU UR25, c[0x0][0x390] ;  /* 0x00007200ff1977ac */ /* 0x000ea20008000800 */
[----:B------:R-:W2:Y:S06]  /*1c70*/  LDCU UR26, c[0x0][0x38c] ;  /* 0x00007180ff1a77ac */ /* 0x000eac0008000800 */
[----:B------:R-:W4:Y:S01]  /*1c80*/  LDC.64 R6, c[0x0][0x488] ;  /* 0x00012200ff067b82 */ /* 0x000f220000000a00 */
[----:B------:R-:W2:Y:S01]  /*1c90*/  LDCU.64 UR14, c[0x0][0x4b8] ;  /* 0x00009700ff0e77ac */ /* 0x000ea20008000a00 */
[----:B------:R-:W-:Y:S01]  /*1ca0*/  UIADD3 UR31, UPT, UPT, UR34, UR31, URZ ;  /* 0x0000001f221f7290 */ /* 0x000fe2000fffe0ff */
[----:B------:R-:W-:-:S05]  /*1cb0*/  UMOV UR40, UR34 ;  /* 0x0000002200287c82 */ /* 0x000fca0008000000 */
[----:B-1----:R-:W1:Y:S01]  /*1cc0*/  LDC.64 R2, c[0x0][0x490] ;  /* 0x00012400ff027b82 */ /* 0x002e620000000a00 */
[----:B------:R-:W-:Y:S01]  /*1cd0*/  UMOV UR38, UR32 ;  /* 0x0000002000267c82 */ /* 0x000fe20008000000 */
[----:B----4-:R-:W-:Y:S01]  /*1ce0*/  IMAD.HI.U32 R9, R45, R9, RZ ;  /* 0x000000092d097227 */ /* 0x010fe200078e00ff */
[----:B------:R-:W-:-:S05]  /*1cf0*/  ISETP.NE.AND P1, PT, R8, 0x1, PT ;  /* 0x000000010800780c */ /* 0x000fca0003f25270 */
[----:B------:R-:W4:Y:S01]  /*1d00*/  LDC.64 R4, c[0x0][0x4b0] ;  /* 0x00012c00ff047b82 */ /* 0x000f220000000a00 */
[----:B------:R-:W-:-:S04]  /*1d10*/  SHF.R.U32.HI R6, RZ, R6, R9 ;  /* 0x00000006ff067219 */ /* 0x000fc80000011609 */
        /* <DEDUP_REMOVED lines=10> */
[----:B----4-:R-:W-:Y:S02]  /*1dc0*/  R2UR UR8, R4 ;  /* 0x00000000040872ca */ /* 0x010fe400000e0000 */
[----:B------:R-:W-:Y:S02]  /*1dd0*/  R2UR UR9, R9 ;  /* 0x00000000090972ca */ /* 0x000fe400000e0000 */
[----:B------:R-:W-:-:S06]  /*1de0*/  R2UR UR6, R5 ;  /* 0x00000000050672ca */ /* 0x000fcc00000e0000 */
[----:B------:R-:W-:Y:S01]  /*1df0*/  USEL UR13, UR4, UR13, !UP0 ;  /* 0x0000000d040d7287 */ /* 0x000fe2000c000000 */
[----:B------:R-:W4:Y:S05]  /*1e00*/  LDCU.64 UR4, c[0x0][0x4d8] ;  /* 0x00009b00ff0477ac */ /* 0x000f2a0008000a00 */
[----:B------:R-:W-:-:S04]  /*1e10*/  IMAD R12, RZ, RZ, -UR13 ;  /* 0x8000000dff0c7e24 */ /* 0x000fc8000f8e02ff */
[----:B------:R-:W-:Y:S01]  /*1e20*/  IMAD R12, R7, R12, R6 ;  /* 0x0000000c070c7224 */ /* 0x000fe200078e0206 */
[----:B-1----:R-:W-:-:S04]  /*1e30*/  R2UR UR11, R2 ;  /* 0x00000000020b72ca */ /* 0x002fc800000e0000 */
[----:B------:R-:W-:Y:S02]  /*1e40*/  R2UR UR7, R12 ;  /* 0x000000000c0772ca */ /* 0x000fe400000e0000 */
[----:B------:R-:W-:-:S07]  /*1e50*/  R2UR UR12, R3 ;  /* 0x00000000030c72ca */ /* 0x000fce00000e0000 */
[----:B------:R-:W-:-:S06]  /*1e60*/  UIMAD UR11, UR9, UR8, UR11 ;  /* 0x00000008090b72a4 */ /* 0x000fcc000f8e020b */
[----:B--2-4-:R-:W-:-:S12]  /*1e70*/  UIMAD UR12, UR7, UR6, UR12 ;  /* 0x00000006070c72a4 */ /* 0x014fd8000f8e020c */
.L_x_29:
[----:B------:R-:W-:Y:S01]  /*1e80*/  @!P0 MOV R3, 0x4000 ;  /* 0x0000400000038802 */ /* 0x000fe20000000f00 */
[----:B------:R-:W-:Y:S01]  /*1e90*/  ULEA UR9, UR38, UR22, 0x3 ;  /* 0x0000001626097291 */ /* 0x000fe2000f8e18ff */
[----:B--23--:R-:W-:Y:S11]  /*1ea0*/  @P2 BRA `(.L_x_25) ;  /* 0x0000000000102947 */ /* 0x00cff60003800000 */
[----:B------:R-:W-:Y:S04]  /*1eb0*/  MOV R2, UR33 ;  /* 0x0000002100027c02 */ /* 0x000fe80008000f00 */
[----:B------:R-:W-:Y:S04]  /*1ec0*/  SHF.L.U32 R5, R2, 0x1f, RZ ;  /* 0x0000001f02057819 */ /* 0x000fe800000006ff */
[----:B------:R-:W1:Y:S02]  /*1ed0*/  SYNCS.PHASECHK.TRANS64.TRYWAIT P1, [UR9+0x68], R5 ;  /* 0x00006805ff0075a7 */ /* 0x000e640008021109 */
[----:B-1----:R-:W-:Y:S05]  /*1ee0*/  @!P1 BRA `(.L_x_26) ;  /* 0x0000005400d89947 */ /* 0x002fea0003800000 */
.L_x_25:
[----:B------:R2:W-:Y:S01]  /*1ef0*/  @!P0 SYNCS.ARRIVE.TRANS64 RZ, [UR9], R3 ;  /* 0x00000003ffff89a7 */ /* 0x0005e20008000009 */
[----:B------:R-:W-:Y:S04]  /*1f00*/  BSSY.RECONVERGENT B0, `(.L_x_27) ;  /* 0x0000003000007945 */ /* 0x000fe80003800200 */
[----:B------:R-:W-:Y:S05]  /*1f10*/  @P5 BRA `(.L_x_28) ;  /* 0x0000000000045947 */ /* 0x000fea0003800000 */
[----:B------:R-:W-:Y:S05]  /*1f20*/  BPT.TRAP 0x1 ;  /* 0x000000040000795c */ /* 0x000fea0000300000 */
.L_x_28:
[----:B------:R-:W-:Y:S05]  /*1f30*/  BSYNC.RECONVERGENT B0 ;  /* 0x0000000000007941 */ /* 0x000fea0003800200 */
.L_x_27:
        /* <DEDUP_REMOVED lines=8> */
[----:B------:R-:W-:Y:S02]  /*1fc0*/  UIADD3 UR39, UPT, UPT, UR28, 0x1, URZ ;  /* 0x000000011c277890 */ /* 0x000fe4000fffe0ff */
[----:B------:R-:W-:Y:S01]  /*1fd0*/  UIADD3 UR46, UP1, UPT, UR36, 0x80, URZ ;  /* 0x00000080242e7890 */ /* 0x000fe2000ff3e0ff */
[----:B-1----:R-:W-:Y:S01]  /*1fe0*/  MOV R2, UR33 ;  /* 0x0000002100027c02 */ /* 0x002fe20008000f00 */
[----:B------:R-:W-:Y:S02]  /*1ff0*/  ULEA UR16, UR38, UR22, 0xd ;  /* 0x0000001626107291 */ /* 0x000fe4000f8e68ff */
[----:B------:R-:W-:Y:S01]  /*2000*/  UPRMT UR41, UR6, 0x40, UR7 ;  /* 0x0000004006297896 */ /* 0x000fe20008000007 */
[----:B--2---:R-:W-:Y:S01]  /*2010*/  SHF.L.U32 R3, R2, 0x1f, RZ ;  /* 0x0000001f02037819 */ /* 0x004fe200000006ff */
[----:B------:R-:W-:Y:S02]  /*2020*/  UISETP.NE.AND UP2, UPT, UR39, UR26, UPT ;  /* 0x0000001a2700728c */ /* 0x000fe4000bf45270 */
[----:B------:R-:W-:Y:S01]  /*2030*/  USHF.L.U32 UR10, UR30, 0x6, URZ ;  /* 0x000000061e0a7899 */ /* 0x000fe200080006ff */
[----:B------:R1:W2:Y:S01]  /*2040*/  SYNCS.PHASECHK.TRANS64.TRYWAIT P2, [UR8+0x68], R3 ;  /* 0x00006803ff0075a7 */ /* 0x0002a20008041108 */
[----:B------:R-:W-:Y:S02]  /*2050*/  UIADD3.X UR47, UPT, UPT, URZ, UR37, URZ, UP1, !UPT ;  /* 0x00000025ff2f7290 */ /* 0x000fe40008ffe4ff */
[----:B------:R-:W-:Y:S02]  /*2060*/  UIADD3 UR8, UPT, UPT, UR16, 0x3400, URZ ;  /* 0x0000340010087890 */ /* 0x000fe4000fffe0ff */
[----:B------:R-:W-:Y:S02]  /*2070*/  UPRMT UR48, UR41, 0x5410, URZ ;  /* 0x0000541029307896 */ /* 0x000fe400080000ff */
[----:B------:R-:W-:Y:S02]  /*2080*/  UIADD3 UR44, UP0, UPT, UR36, 0x180, URZ ;  /* 0x00000180242c7890 */ /* 0x000fe4000ff1e0ff */
[----:B------:R-:W-:Y:S02]  /*2090*/  UIADD3 UR16, UPT, UPT, UR16, 0x1d400, URZ ;  /* 0x0001d40010107890 */ /* 0x000fe4000fffe0ff */
[----:B------:R-:W-:Y:S02]  /*20a0*/  UIADD3.X UR45, UPT, UPT, URZ, UR37, URZ, UP0, !UPT ;  /* 0x00000025ff2d7290 */ /* 0x000fe400087fe4ff */
[----:B------:R-:W-:Y:S01]  /*20b0*/  UIADD3 UR38, UPT, UPT, UR29, 0x1, URZ ;  /* 0x000000011d267890 */ /* 0x000fe2000fffe0ff */
[----:B------:R1:W-:Y:S01]  /*20c0*/  UTMALDG.4D.IM2COL [UR8], [UR46], UR48 ;  /* 0x000000082e0073b4 */ /* 0x0003e20008058030 */
[----:B------:R-:W-:Y:S02]  /*20d0*/  @UP2 UIADD3 UR38, UPT, UPT, UR29, URZ, URZ ;  /* 0x000000ff1d262290 */ /* 0x000fe4000fffe0ff */
[----:B------:R-:W-:Y:S02]  /*20e0*/  UIADD3 UR41, UPT, UPT, UR30, 0x1, URZ ;  /* 0x000000011e297890 */ /* 0x000fe4000fffe0ff */
[----:B------:R-:W-:Y:S02]  /*20f0*/  UISETP.NE.AND UP0, UPT, UR38, UR25, UPT ;  /* 0x000000192600728c */ /* 0x000fe4000bf05270 */
[----:B------:R-:W-:Y:S01]  /*2100*/  UIADD3 UR49, UPT, UPT, UR40, -0x1, URZ ;  /* 0xffffffff28317890 */ /* 0x000fe2000fffe0ff */
[----:B------:R-:W-:Y:S01]  /*2110*/  UMOV UR42, 0x0 ;  /* 0x00000000002a7882 */ /* 0x000fe20000000000 */
[----:B------:R-:W-:Y:S01]  /*2120*/  UMOV UR43, 0x10000000 ;  /* 0x10000000002b7882 */ /* 0x000fe20000000000 */
[----:B------:R-:W-:Y:S01]  /*2130*/  UMOV UR19, UR27 ;  /* 0x0000001b00137c82 */ /* 0x000fe20008000000 */
[----:B------:R-:W-:Y:S01]  /*2140*/  UMOV UR20, UR28 ;  /* 0x0000001c00147c82 */ /* 0x000fe20008000000 */
[----:B------:R-:W-:Y:S01]  /*2150*/  USEL UR28, UR39, URZ, UP2 ;  /* 0x000000ff271c7287 */ /* 0x000fe20009000000 */
[----:B------:R-:W-:Y:S03]  /*2160*/  UMOV UR21, UR29 ;  /* 0x0000001d00157c82 */ /* 0x000fe60008000000 */
[----:B------:R-:W-:Y:S02]  /*2170*/  @UP0 UIADD3 UR41, UPT, UPT, UR30, URZ, URZ ;  /* 0x000000ff1e290290 */ /* 0x000fe4000fffe0ff */
[----:B------:R-:W-:Y:S01]  /*2180*/  USEL UR29, UR38, URZ, UP0 ;  /* 0x000000ff261d7287 */ /* 0x000fe20008000000 */
[----:B------:R-:W-:Y:S01]  /*2190*/  UMOV UR17, UR9 ;  /* 0x0000000900117c82 */ /* 0x000fe20008000000 */
[----:B------:R-:W-:Y:S01]  /*21a0*/  UMOV UR18, UR10 ;  /* 0x0000000a00127c82 */ /* 0x000fe20008000000 */
[----:B------:R-:W-:Y:S01]  /*21b0*/  UISETP.GT.U32.AND UP0, UPT, UR40, 0x1, UPT ;  /* 0x000000012800788c */ /* 0x000fe2000bf04070 */
[----:B------:R1:W-:Y:S01]  /*21c0*/  UTMALDG.4D [UR16], [UR44], desc[UR42] ;  /* 0x00002a102c0075b4 */ /* 0x0003e20008019000 */
[----:B------:R-:W-:Y:S01]  /*21d0*/  UMOV UR38, UR32 ;  /* 0x0000002000267c82 */ /* 0x000fe20008000000 */
[----:B------:R-:W-:Y:S01]  /*21e0*/  UMOV UR40, UR49 ;  /* 0x0000003100287c82 */ /* 0x000fe20008000000 */
[----:B------:R-:W-:Y:S05]  /*21f0*/  UMOV UR30, UR41 ;  /* 0x00000029001e7c82 */ /* 0x000fea0008000000 */
[----:B-1----:R-:W-:Y:S05]  /*2200*/  BRA.U UP0, `(.L_x_29) ;  /* 0xfffffffd001c7547 */ /* 0x002fea000b83ffff */
.L_x_24:
[----:B------:R-:W-:Y:S01]  /*2210*/  SHF.L.U32 R3, R10, 0x1f, RZ ;  /* 0x0000001f0a037819 */ /* 0x000fe200000006ff */
[----:B------:R-:W-:-:S03]  /*2220*/  NOP ;  /* 0x0000000000007918 */ /* 0x000fc60000000000 */
[----:B------:R-:W4:Y:S02]  /*2230*/  SYNCS.PHASECHK.TRANS64.TRYWAIT P1, [UR22+0x110], R3 ;  /* 0x00011003ff0075a7 */ /* 0x000f240008021116 */
[----:B----4-:R-:W-:Y:S05]  /*2240*/  @!P1 BRA `(.L_x_30) ;  /* 0x0000005400189947 */ /* 0x010fea0003800000 */
.L_x_120:
[----:B------:R-:W4:Y:S01]  /*2250*/  LDS.128 R4, [UR22+0x150] ;  /* 0x00015016ff047984 */ /* 0x000f220008000c00 */
[----:B------:R-:W-:Y:S01]  /*2260*/  UIADD3 UR4, UPT, UPT, UR22, 0x118, URZ ;  /* 0x0000011816047890 */ /* 0x000fe2000fffe0ff */
[----:B------:R-:W-:Y:S01]  /*2270*/  ISETP.GE.AND P1, PT, R26, 0x1, PT ;  /* 0x000000011a00780c */ /* 0x000fe20003f26270 */
[----:B------:R-:W-:Y:S01]  /*2280*/  @!PT LDS RZ, [RZ] ;  /* 0x00000000fffff984 */ /* 0x000fe20000000800 */
[----:B------:R-:W-:Y:S01]  /*2290*/  @!PT LDS RZ, [RZ] ;  /* 0x00000000fffff984 */ /* 0x000fe20000000800 */
[----:B------:R-:W-:Y:S01]  /*22a0*/  @!PT LDS RZ, [RZ] ;  /* 0x00000000fffff984 */ /* 0x000fe20000000800 */
[----:B------:R-:W-:Y:S01]  /*22b0*/  @!PT LDS RZ, [RZ] ;  /* 0x00000000fffff984 */ /* 0x000fe20000000800 */
[----:B------:R1:W-:Y:S06]  /*22c0*/  MEMBAR.ALL.CTA ;  /* 0x0000000000007992 */ /* 0x0003ec0000008000 */
[----:B-1----:R-:W1:Y:S01]  /*22d0*/  FENCE.VIEW.ASYNC.S ;  /* 0x00000000000073c6 */ /* 0x002e620000000000 */
[----:B------:R-:W-:-:S09]  /*22e0*/  UPRMT UR4, URZ, 0x654, UR4 ;  /* 0x00000654ff047896 */ /* 0x000fd20008000004 */
[----:B-1----:R-:W-:Y:S01]  /*22f0*/  SYNCS.ARRIVE.TRANS64.RED.A1T0 RZ, [UR4], RZ ;  /* 0x000000ffffff79a7 */ /* 0x002fe20008100404 */
[----:B----4-:R-:W-:-:S13]  /*2300*/  LOP3.LUT P4, RZ, R6, 0x1, RZ, 0xc0, !PT ;  /* 0x0000000106ff7812 */ /* 0x010fda000788c0ff */
[----:B------:R-:W-:Y:S02]  /*2310*/  @P4 MOV R15, R4 ;  /* 0x00000004000f4202 */ /* 0x000fe40000000f00 */
[----:B------:R-:W-:Y:S01]  /*2320*/  @P4 LOP3.LUT R13, R5, 0xffff, RZ, 0xc0, !PT ;  /* 0x0000ffff050d4812 */ /* 0x000fe200078ec0ff */
[----:B------:R-:W-:Y:S06]  /*2330*/  @!P1 BRA `(.L_x_31) ;  /* 0x0000000000b89947 */ /* 0x000fec0003800000 */
[----:B------:R-:W1:Y:S01]  /*2340*/  LDC.64 R4, c[0x0][0xb18] ;  /* 0x0002c600ff047b82 */ /* 0x000e620000000a00 */
[----:B--2---:R-:W-:-:S07]  /*2350*/  ISETP.NE.AND P3, PT, R26, 0x1, PT ;  /* 0x000000011a00780c */ /* 0x004fce0003f65270 */
[----:B------:R-:W2:Y:S08]  /*2360*/  LDC.64 R6, c[0x0][0xb10] ;  /* 0x0002c400ff067b82 */ /* 0x000eb00000000a00 */
[----:B------:R-:W4:Y:S08]  /*2370*/  LDC R8, c[0x0][0xb20] ;  /* 0x0002c800ff087b82 */ /* 0x000f300000000800 */
[----:B------:R-:W3:Y:S01]  /*2380*/  LDC R12, c[0x0][0xb0c] ;  /* 0x0002c300ff0c7b82 */ /* 0x000ee20000000800 */
[----:B-1----:R-:W-:Y:S01]  /*2390*/  IMAD.HI.U32 R9, R0, R5, RZ ;  /* 0x0000000500097227 */ /* 0x002fe200078e00ff */
[----:B------:R-:W-:-:S03]  /*23a0*/  ISETP.NE.AND P1, PT, R4, 0x1, PT ;  /* 0x000000010400780c */ /* 0x000fc60003f25270 */
[----:B------:R-:W-:-:S03]  /*23b0*/  IMAD.HI.U32 R5, R13, R5, RZ ;  /* 0x000000050d057227 */ /* 0x000fc600078e00ff */
[----:B------:R-:W1:Y:S01]  /*23c0*/  LDC.64 R2, c[0x0][0xb28] ;  /* 0x0002ca00ff027b82 */ /* 0x000e620000000a00 */
[----:B--2---:R-:W-:-:S04]  /*23d0*/  IMAD.HI.U32 R14, R11, R6, RZ ;  /* 0x000000060b0e7227 */ /* 0x004fc800078e00ff */
[----:B------:R-:W-:Y:S01]  /*23e0*/  IMAD.HI.U32 R16, R15, R6, RZ ;  /* 0x000000060f107227 */ /* 0x000fe200078e00ff */
[----:B------:R-:W-:Y:S02]  /*23f0*/  SHF.R.U32.HI R14, RZ, R7, R14 ;  /* 0x00000007ff0e7219 */ /* 0x000fe4000001160e */
[-C--:B----4-:R-:W-:Y:S02]  /*2400*/  SHF.R.U32.HI R9, RZ, R8.reuse, R9 ;  /* 0x00000008ff097219 */ /* 0x090fe40000011609 */
[----:B------:R-:W-:Y:S02]  /*2410*/  SHF.R.U32.HI R8, RZ, R8, R5 ;  /* 0x00000008ff087219 */ /* 0x000fe40000011605 */
[----:B------:R-:W-:Y:S02]  /*2420*/  SEL R9, R0, R9, !P1 ;  /* 0x0000000900097207 */ /* 0x000fe40004800000 */
[----:B------:R-:W-:Y:S02]  /*2430*/  SHF.R.U32.HI R16, RZ, R7, R16 ;  /* 0x00000007ff107219 */ /* 0x000fe40000011610 */
[----:B---3--:R-:W-:-:S02]  /*2440*/  ISETP.NE.AND P2, PT, R12, 0x1, PT ;  /* 0x000000010c00780c */ /* 0x008fc40003f45270 */
[----:B------:R-:W-:Y:S02]  /*2450*/  SEL R5, R13, R8, !P1 ;  /* 0x000000080d057207 */ /* 0x000fe40004800000 */
[----:B------:R-:W-:Y:S02]  /*2460*/  SEL R17, R11, R14, !P2 ;  /* 0x0000000e0b117207 */ /* 0x000fe40005000000 */
[----:B------:R-:W-:Y:S01]  /*2470*/  SEL R7, R15, R16, !P2 ;  /* 0x000000100f077207 */ /* 0x000fe20005000000 */
[----:B-1----:R-:W-:-:S04]  /*2480*/  IMAD.HI.U32 R14, R9, R2, RZ ;  /* 0x00000002090e7227 */ /* 0x002fc800078e00ff */
[----:B------:R-:W-:Y:S01]  /*2490*/  IMAD.HI.U32 R6, R17, R2, RZ ;  /* 0x0000000211067227 */ /* 0x000fe200078e00ff */
[----:B------:R-:W-:-:S04]  /*24a0*/  @P3 SHF.R.U32.HI R9, RZ, R3, R14 ;  /* 0x00000003ff093219 */ /* 0x000fc8000001160e */
        /* <DEDUP_REMOVED lines=8> */
[----:B------:R-:W-:-:S04]  /*2530*/  @!P1 IMAD.HI.U32 R8, R7, R2, RZ ;  /* 0x0000000207089227 */ /* 0x000fc800078e00ff */
[----:B------:R-:W-:Y:S01]  /*2540*/  IMAD.MOV R2, RZ, RZ, -R6 ;  /* 0x000000ffff027224 */ /* 0x000fe200078e0a06 */
[----:B------:R-:W-:-:S03]  /*2550*/  @!P1 SHF.R.U32.HI R8, RZ, R3, R8 ;  /* 0x00000003ff089219 */ /* 0x000fc60000011608 */
[----:B------:R-:W-:Y:S01]  /*2560*/  IMAD R2, R26, R2, R5 ;  /* 0x000000021a027224 */ /* 0x000fe200078e0205 */
[----:B------:R-:W-:Y:S02]  /*2570*/  @!P1 SEL R3, R7, R8, !P3 ;  /* 0x0000000807039207 */ /* 0x000fe40005800000 */
[----:B------:R-:W-:-:S03]  /*2580*/  IADD3 R8, PT, PT, -R5, RZ, RZ ;  /* 0x000000ff05087210 */ /* 0x000fc60007ffe1ff */
[--C-:B------:R-:W-:Y:S02]  /*2590*/  @!P1 IMAD.IADD R6, R6, 0x1, -R3.reuse ;  /* 0x0000000106069824 */ /* 0x100fe400078e0a03 */
[----:B------:R-:W-:Y:S01]  /*25a0*/  @!P1 IMAD R3, R2, R17, R3 ;  /* 0x0000001102039224 */ /* 0x000fe200078e0203 */
[----:B------:R-:W-:Y:S01]  /*25b0*/  IADD3 R2, PT, PT, -R7, RZ, RZ ;  /* 0x000000ff07027210 */ /* 0x000fe20007ffe1ff */
[----:B------:R-:W-:Y:S02]  /*25c0*/  @!P1 IMAD R5, R26, R6, R7 ;  /* 0x000000061a059224 */ /* 0x000fe400078e0207 */
[----:B------:R-:W-:Y:S02]  /*25d0*/  IMAD R8, R4, R8, R13 ;  /* 0x0000000804087224 */ /* 0x000fe400078e020d */
[----:B------:R-:W-:Y:S02]  /*25e0*/  @!P1 IMAD.MOV.U32 R7, RZ, RZ, R3 ;  /* 0x000000ffff079224 */ /* 0x000fe400078e0003 */
[----:B------:R-:W-:-:S02]  /*25f0*/  IMAD R2, R12, R2, R15 ;  /* 0x000000020c027224 */ /* 0x000fc400078e020f */
[----:B------:R-:W-:Y:S02]  /*2600*/  IMAD R13, R5, R4, R8 ;  /* 0x00000004050d7224 */ /* 0x000fe400078e0208 */
[----:B------:R-:W-:Y:S02]  /*2610*/  IMAD R15, R7, R12, R2 ;  /* 0x0000000c070f7224 */ /* 0x000fe400078e0202 */
.L_x_31:
[----:B------:R-:W1:Y:S02]  /*2620*/  LDCU UR4, c[0x0][0xb30] ;  /* 0x00016600ff0477ac */ /* 0x000e640008000800 */
[----:B-1----:R-:W-:-:S09]  /*2630*/  UISETP.NE.AND UP0, UPT, UR4, 0x1, UPT ;  /* 0x000000010400788c */ /* 0x002fd2000bf05270 */
[----:B------:R-:W-:Y:S05]  /*2640*/  BRA.U UP0, `(.L_x_32) ;  /* 0x0000000100407547 */ /* 0x000fea000b800000 */
[----:B------:R-:W1:Y:S08]  /*2650*/  LDC.64 R4, c[0x0][0xb10] ;  /* 0x0002c400ff047b82 */ /* 0x000e700000000a00 */
[----:B------:R-:W4:Y:S08]  /*2660*/  LDC.64 R2, c[0x0][0xb18] ;  /* 0x0002c600ff027b82 */ /* 0x000f300000000a00 */
[----:B------:R-:W2:Y:S08]  /*2670*/  LDC R6, c[0x0][0xb20] ;  /* 0x0002c800ff067b82 */ /* 0x000eb00000000800 */
[----:B------:R-:W3:Y:S01]  /*2680*/  LDC R8, c[0x0][0xb0c] ;  /* 0x0002c300ff087b82 */ /* 0x000ee20000000800 */
[----:B-1----:R-:W-:-:S05]  /*2690*/  IMAD.HI.U32 R4, R15, R4, RZ ;  /* 0x000000040f047227 */ /* 0x002fca00078e00ff */
[----:B------:R-:W-:Y:S01]  /*26a0*/  SHF.R.U32.HI R4, RZ, R5, R4 ;  /* 0x00000005ff047219 */ /* 0x000fe20000011604 */
[----:B----4-:R-:W-:Y:S01]  /*26b0*/  IMAD.HI.U32 R3, R13, R3, RZ ;  /* 0x000000030d037227 */ /* 0x010fe200078e00ff */
[----:B------:R-:W-:-:S04]  /*26c0*/  ISETP.NE.AND P1, PT, R2, 0x1, PT ;  /* 0x000000010200780c */ /* 0x000fc80003f25270 */
[----:B--2---:R-:W-:-:S04]  /*26d0*/  SHF.R.U32.HI R6, RZ, R6, R3 ;  /* 0x00000006ff067219 */ /* 0x004fc80000011603 */
[----:B------:R-:W-:Y:S02]  /*26e0*/  SEL R3, R13, R6, !P1 ;  /* 0x000000060d037207 */ /* 0x000fe40004800000 */
[----:B---3--:R-:W-:-:S04]  /*26f0*/  ISETP.NE.AND P2, PT, R8, 0x1, PT ;  /* 0x000000010800780c */ /* 0x008fc80003f45270 */
[----:B------:R-:W-:-:S05]  /*2700*/  SEL R4, R15, R4, !P2 ;  /* 0x000000040f047207 */ /* 0x000fca0005000000 */
[----:B------:R-:W-:Y:S02]  /*2710*/  IMAD.IADD R5, R3, 0x1, -R4 ;  /* 0x0000000103057824 */ /* 0x000fe400078e0a04 */
[----:B------:R-:W-:Y:S02]  /*2720*/  IMAD.IADD R3, R4, 0x1, -R3 ;  /* 0x0000000104037824 */ /* 0x000fe400078e0a03 */
[----:B------:R-:W-:Y:S02]  /*2730*/  IMAD R15, R5, R8, R15 ;  /* 0x00000008050f7224 */ /* 0x000fe400078e020f */
[----:B------:R-:W-:-:S07]  /*2740*/  IMAD R13, R3, R2, R13 ;  /* 0x00000002030d7224 */ /* 0x000fce00078e020d */
.L_x_32:
[----:B------:R-:W-:Y:S01]  /*2750*/  UMOV UR20, UR31 ;  /* 0x0000001f00147c82 */ /* 0x000fe20008000000 */
[----:B------:R-:W-:Y:S01]  /*2760*/  PLOP3.LUT P1, PT, PT, PT, PT, 0x80, 0x8 ;  /* 0x000000000008781c */ /* 0x000fe20003f2f070 */
[----:B------:R-:W-:Y:S01]  /*2770*/  IMAD.IADD R45, R15, 0x1, R64 ;  /* 0x000000010f2d7824 */ /* 0x000fe200078e0240 */
[----:B------:R-:W-:Y:S01]  /*2780*/  LOP3.LUT R10, R10, 0x1, RZ, 0x3c, !PT ;  /* 0x000000010a0a7812 */ /* 0x000fe200078e3cff */
[----:B------:R-:W-:Y:S01]  /*2790*/  IMAD.IADD R18, R13, 0x1, R62 ;  /* 0x000000010d127824 */ /* 0x000fe200078e023e */
[----:B------:R-:W-:Y:S09]  /*27a0*/  @P4 BRA `(.L_x_33) ;  /* 0xffffffec00684947 */ /* 0x000ff2000383ffff */
[----:B------:R-:W-:Y:S01]  /*27b0*/  UIADD3 UR22, UPT, UPT, UR22, 0x68, URZ ;  /* 0x0000006816167890 */ /* 0x000fe2000fffe0ff */
[----:B------:R-:W-:-:S03]  /*27c0*/  MOV R3, UR33 ;  /* 0x0000002100037c02 */ /* 0x000fc60008000f00 */
[----:B------:R-:W-:Y:S01]  /*27d0*/  ULEA UR4, UR32, UR22, 0x3 ;  /* 0x0000001620047291 */ /* 0x000fe2000f8e18ff */
[----:B------:R-:W-:-:S08]  /*27e0*/  SHF.L.U32 R3, R3, 0x1f, RZ ;  /* 0x0000001f03037819 */ /* 0x000fd000000006ff */
[----:B------:R-:W1:Y:S02]  /*27f0*/  SYNCS.PHASECHK.TRANS64.TRYWAIT P0, [UR4], R3 ;  /* 0x00000003ff0075a7 */ /* 0x000e640008001104 */
[----:B-1----:R-:W-:Y:S05]  /*2800*/  @!P0 BRA `(.L_x_34) ;  /* 0x0000004c00c08947 */ /* 0x002fea0003800000 */
.L_x_122:
[----:B------:R-:W-:-:S04]  /*2810*/  UIADD3 UR6, UPT, UPT, UR32, 0x1, URZ ;  /* 0x0000000120067890 */ /* 0x000fc8000fffe0ff */
[----:B------:R-:W-:-:S04]  /*2820*/  UISETP.NE.AND UP0, UPT, UR6, 0xd, UPT ;  /* 0x0000000d0600788c */ /* 0x000fc8000bf05270 */
[----:B------:R-:W-:Y:S02]  /*2830*/  USEL UR5, URZ, 0x1, UP0 ;  /* 0x00000001ff057887 */ /* 0x000fe40008000000 */
[----:B------:R-:W-:Y:S02]  /*2840*/  USEL UR6, UR6, URZ, UP0 ;  /* 0x000000ff06067287 */ /* 0x000fe40008000000 */
[----:B------:R-:W-:Y:S02]  /*2850*/  ULOP3.LUT UR5, UR33, UR5, URZ, 0x3c, !UPT ;  /* 0x0000000521057292 */ /* 0x000fe4000f8e3cff */
[----:B------:R-:W-:-:S04]  /*2860*/  ULEA UR4, UR6, UR22, 0x3 ;  /* 0x0000001606047291 */ /* 0x000fc8000f8e18ff */
[----:B-1----:R-:W-:-:S04]  /*2870*/  MOV R3, UR5 ;  /* 0x0000000500037c02 */ /* 0x002fc80008000f00 */
[----:B------:R-:W-:-:S04]  /*2880*/  SHF.L.U32 R3, R3, 0x1f, RZ ;  /* 0x0000001f03037819 */ /* 0x000fc800000006ff */
[----:B------:R-:W1:Y:S02]  /*2890*/  SYNCS.PHASECHK.TRANS64.TRYWAIT P0, [UR4], R3 ;  /* 0x00000003ff0075a7 */ /* 0x000e640008001104 */
[----:B-1----:R-:W-:Y:S05]  /*28a0*/  @!P0 BRA `(.L_x_35) ;  /* 0x0000004c00b08947 */ /* 0x002fea0003800000 */
.L_x_124:
        /* <DEDUP_REMOVED lines=10> */
.L_x_126:
        /* <DEDUP_REMOVED lines=10> */
.L_x_128:
        /* <DEDUP_REMOVED lines=10> */
.L_x_130:
        /* <DEDUP_REMOVED lines=10> */
.L_x_132:
        /* <DEDUP_REMOVED lines=10> */
.L_x_134:
        /* <DEDUP_REMOVED lines=10> */
.L_x_136:
        /* <DEDUP_REMOVED lines=10> */
.L_x_138:
        /* <DEDUP_REMOVED lines=10> */
.L_x_140:
        /* <DEDUP_REMOVED lines=10> */
.L_x_142:
        /* <DEDUP_REMOVED lines=10> */
.L_x_144:
[----:B------:R-:W-:-:S04]  /*2ef0*/  UIADD3 UR6, UPT, UPT, UR6, 0x1, URZ ;  /* 0x0000000106067890 */ /* 0x000fc8000fffe0ff */
[----:B------:R-:W-:-:S04]  /*2f00*/  UISETP.NE.AND UP0, UPT, UR6, 0xd, UPT ;  /* 0x0000000d0600788c */ /* 0x000fc8000bf05270 */
[----:B------:R-:W-:Y:S02]  /*2f10*/  USEL UR4, URZ, 0x1, UP0 ;  /* 0x00000001ff047887 */ /* 0x000fe40008000000 */
[----:B------:R-:W-:Y:S02]  /*2f20*/  USEL UR6, UR6, URZ, UP0 ;  /* 0x000000ff06067287 */ /* 0x000fe40008000000 */
[----:B------:R-:W-:Y:S02]  /*2f30*/  ULOP3.LUT UR4, UR5, UR4, URZ, 0x3c, !UPT ;  /* 0x0000000405047292 */ /* 0x000fe4000f8e3cff */
[----:B------:R-:W-:-:S04]  /*2f40*/  ULEA UR6, UR6, UR22, 0x3 ;  /* 0x0000001606067291 */ /* 0x000fc8000f8e18ff */
[----:B------:R-:W-:Y:S02]  /*2f50*/  IMAD.U32 R2, RZ, RZ, UR4 ;  /* 0x00000004ff027e24 */ /* 0x000fe4000f8e00ff */
[----:B-1----:R-:W-:-:S03]  /*2f60*/  MOV R0, UR6 ;  /* 0x0000000600007c02 */ /* 0x002fc60008000f00 */
[----:B------:R-:W-:-:S07]  /*2f70*/  SHF.L.U32 R3, R2, 0x1f, RZ ;  /* 0x0000001f02037819 */ /* 0x000fce00000006ff */
.L_x_46:
[----:B-1----:R1:W4:Y:S02]  /*2f80*/  SYNCS.PHASECHK.TRANS64.TRYWAIT P0, [R0+URZ], R3 ;  /* 0x00000003000075a7 */ /* 0x00232400080011ff */
[----:B----4-:R-:W-:Y:S05]  /*2f90*/  @!P0 NANOSLEEP.SYNCS 0x989680 ;  /* 0x009896800000895d */ /* 0x010fea0003900000 */
[----:B------:R-:W4:Y:S02]  /*2fa0*/  @!P0 SYNCS.PHASECHK.TRANS64 P0, [R0+URZ], R3 ;  /* 0x00000003000085a7 */ /* 0x000f2400080010ff */
[----:B----4-:R-:W-:Y:S05]  /*2fb0*/  @P0 EXIT ;  /* 0x000000000000094d */ /* 0x010fea0003800000 */
[----:B------:R-:W-:Y:S05]  /*2fc0*/  BRA `(.L_x_46) ;  /* 0xfffffffc00ec7947 */ /* 0x000fea000383ffff */
.L_x_17:
[----:B------:R-:W-:-:S04]  /*2fd0*/  UISETP.NE.AND UP0, UPT, UR45, URZ, UPT ;  /* 0x000000ff2d00728c */ /* 0x000fc8000bf05270 */
[----:B------:R-:W-:-:S09]  /*2fe0*/  UISETP.NE.OR UP0, UPT, UR6, 0x1, UP0 ;  /* 0x000000010600788c */ /* 0x000fd20008705670 */
[----:B------:R-:W-:Y:S05]  /*2ff0*/  BRA.U UP0, `(.L_x_47) ;  /* 0x0000000100b07547 */ /* 0x000fea000b800000 */
[----:B------:R-:W-:Y:S01]  /*3000*/  UMOV UR4, 0x400 ;  /* 0x0000040000047882 */ /* 0x000fe20000000000 */
[----:B------:R-:W-:Y:S01]  /*3010*/  HFMA2 R3, -RZ, RZ, 0, 5.9604644775390625e-08 ;  /* 0x00000001ff037431 */ /* 0x000fe200000001ff */
[----:B------:R-:W-:Y:S01]  /*3020*/  ULEA UR45, UR45, UR4, 0x18 ;  /* 0x000000042d2d7291 */ /* 0x000fe2000f8ec0ff */
[----:B------:R-:W-:Y:S01]  /*3030*/  ISETP.NE.AND P0, PT, R2, RZ, PT ;  /* 0x000000ff0200720c */ /* 0x000fe20003f05270 */
[----:B------:R-:W-:Y:S02]  /*3040*/  IMAD.MOV.U32 R8, RZ, RZ, RZ ;  /* 0x000000ffff087224 */ /* 0x000fe400078e00ff */
[----:B------:R-:W-:Y:S02]  /*3050*/  UIADD3 UR6, UPT, UPT, UR45, 0x118, URZ ;  /* 0x000001182d067890 */ /* 0x000fe4000fffe0ff */
[----:B------:R-:W-:Y:S02]  /*3060*/  UIADD3 UR7, UPT, UPT, UR45, 0x110, URZ ;  /* 0x000001102d077890 */ /* 0x000fe4000fffe0ff */
[----:B------:R-:W-:-:S12]  /*3070*/  UPRMT UR6, URZ, 0x654, UR6 ;  /* 0x00000654ff067896 */ /* 0x000fd80008000006 */
.L_x_50:
[----:B------:R-:W-:Y:S01]  /*3080*/  SHF.L.U32 R7, R3, 0x1f, RZ ;  /* 0x0000001f03077819 */ /* 0x000fe200000006ff */
[----:B------:R-:W-:Y:S02]  /*3090*/  IMAD.U32 R9, RZ, RZ, UR7 ;  /* 0x00000007ff097e24 */ /* 0x000fe4000f8e00ff */
[----:B------:R-:W-:Y:S01]  /*30a0*/  @!P0 IMAD.MOV.U32 R5, RZ, RZ, 0x10 ;  /* 0x00000010ff058424 */ /* 0x000fe200078e00ff */
[----:B------:R-:W1:Y:S02]  /*30b0*/  SYNCS.PHASECHK.TRANS64.TRYWAIT P1, [UR45+0x118], R7 ;  /* 0x00011807ff0075a7 */ /* 0x000e64000802112d */
[----:B------:R-:W-:-:S04]  /*30c0*/  PRMT R9, R2, 0x654, R9 ;  /* 0x0000065402097816 */ /* 0x000fc80000000009 */
[----:B------:R-:W-:Y:S01]  /*30d0*/  SEL R0, R9, R0, !P0 ;  /* 0x0000000009007207 */ /* 0x000fe20004000000 */
[----:B-1----:R-:W-:Y:S06]  /*30e0*/  @!P1 BRA `(.L_x_48) ;  /* 0x0000004800a89947 */ /* 0x002fec0003800000 */
.L_x_146:
[----:B------:R-:W-:Y:S01]  /*30f0*/  UIADD3 UR4, UPT, UPT, UR45, 0x150, URZ ;  /* 0x000001502d047890 */ /* 0x000fe2000fffe0ff */
[----:B------:R2:W-:Y:S01]  /*3100*/  @!P0 SYNCS.ARRIVE.TRANS64.RED RZ, [R0+URZ], R5 ;  /* 0x0000000500ff89a7 */ /* 0x0005e200080004ff */
[----:B------:R-:W-:Y:S01]  /*3110*/  UIADD3 UR5, UPT, UPT, UR45, 0x110, URZ ;  /* 0x000001102d057890 */ /* 0x000fe2000fffe0ff */
[----:B------:R-:W-:-:S08]  /*3120*/  LOP3.LUT R3, R3, 0x1, RZ, 0x3c, !PT ;  /* 0x0000000103037812 */ /* 0x000fd000078e3cff */
[----:B------:R-:W-:Y:S06]  /*3130*/  UGETNEXTWORKID.BROADCAST [UR4], [UR5] ;  /* 0x00000000040073ca */ /* 0x000fec0008000100 */
[----:B--2---:R-:W-:-:S04]  /*3140*/  SHF.L.U32 R5, R8, 0x1f, RZ ;  /* 0x0000001f08057819 */ /* 0x004fc800000006ff */
[----:B------:R-:W2:Y:S02]  /*3150*/  SYNCS.PHASECHK.TRANS64.TRYWAIT P1, [UR45+0x110], R5 ;  /* 0x00011005ff0075a7 */ /* 0x000ea4000802112d */
[----:B--2---:R-:W-:Y:S05]  /*3160*/  @!P1 BRA `(.L_x_49) ;  /* 0x0000004800a09947 */ /* 0x004fea0003800000 */
.L_x_148:
[----:B-1----:R-:W1:Y:S01]  /*3170*/  LDS.128 R4, [UR45+0x150] ;  /* 0x0001502dff047984 */ /* 0x002e620008000c00 */
[----:B------:R-:W-:Y:S01]  /*3180*/  LOP3.LUT R8, R8, 0x1, RZ, 0x3c, !PT ;  /* 0x0000000108087812 */ /* 0x000fe200078e3cff */
[----:B------:R-:W-:Y:S01]  /*3190*/  @!PT LDS RZ, [RZ] ;  /* 0x00000000fffff984 */ /* 0x000fe20000000800 */
[----:B------:R-:W-:Y:S01]  /*31a0*/  @!PT LDS RZ, [RZ] ;  /* 0x00000000fffff984 */ /* 0x000fe20000000800 */
[----:B------:R-:W-:Y:S01]  /*31b0*/  @!PT LDS RZ, [RZ] ;  /* 0x00000000fffff984 */ /* 0x000fe20000000800 */
[----:B------:R-:W-:Y:S01]  /*31c0*/  @!PT LDS RZ, [RZ] ;  /* 0x00000000fffff984 */ /* 0x000fe20000000800 */
[----:B------:R2:W-:Y:S06]  /*31d0*/  MEMBAR.ALL.CTA ;  /* 0x0000000000007992 */ /* 0x0005ec0000008000 */
[----:B--2---:R-:W2:Y:S02]  /*31e0*/  FENCE.VIEW.ASYNC.S ;  /* 0x00000000000073c6 */ /* 0x004ea40000000000 */
[----:B--2---:R-:W-:Y:S01]  /*31f0*/  SYNCS.ARRIVE.TRANS64.RED.A1T0 RZ, [UR6], RZ ;  /* 0x000000ffffff79a7 */ /* 0x004fe20008100406 */
[----:B-1----:R-:W-:-:S13]  /*3200*/  LOP3.LUT P1, RZ, R6, 0x1, RZ, 0xc0, !PT ;  /* 0x0000000106ff7812 */ /* 0x002fda000782c0ff */
[----:B------:R-:W-:Y:S05]  /*3210*/  @P1 BRA `(.L_x_50) ;  /* 0xfffffffc00981947 */ /* 0x000fea000383ffff */
[----:B------:R-:W-:-:S04]  /*3220*/  SHF.L.U32 R0, R3, 0x1f, RZ ;  /* 0x0000001f03007819 */ /* 0x000fc800000006ff */
[----:B------:R-:W1:Y:S02]  /*3230*/  SYNCS.PHASECHK.TRANS64 P0, [UR45+0x118], R0 ;  /* 0x00011800ff0075a7 */ /* 0x000e64000800102d */
[----:B-1----:R-:W-:Y:S05]  /*3240*/  @P0 EXIT ;  /* 0x000000000000094d */ /* 0x002fea0003800000 */
[----:B------:R-:W-:-:S07]  /*3250*/  MOV R0, UR45 ;  /* 0x0000002d00007c02 */ /* 0x000fce0008000f00 */
.L_x_51:
[----:B-1----:R-:W-:-:S04]  /*3260*/  SHF.L.U32 R5, R3, 0x1f, RZ ;  /* 0x0000001f03057819 */ /* 0x002fc800000006ff */
[----:B------:R1:W2:Y:S03]  /*3270*/  SYNCS.PHASECHK.TRANS64.TRYWAIT P0, [R0+URZ+0x118], R5 ;  /* 0x00011805000075a7 */ /* 0x0002a600080011ff */
[----:B--2---:R-:W-:Y:S05]  /*3280*/  @!P0 NANOSLEEP.SYNCS 0x989680 ;  /* 0x009896800000895d */ /* 0x004fea0003900000 */
[----:B------:R-:W2:Y:S02]  /*3290*/  @!P0 SYNCS.PHASECHK.TRANS64 P0, [R0+URZ+0x118], R5 ;  /* 0x00011805000085a7 */ /* 0x000ea400080010ff */
[----:B--2---:R-:W-:Y:S05]  /*32a0*/  @P0 EXIT ;  /* 0x000000000000094d */ /* 0x004fea0003800000 */
[----:B------:R-:W-:Y:S05]  /*32b0*/  BRA `(.L_x_51) ;  /* 0xfffffffc00e87947 */ /* 0x000fea000383ffff */
.L_x_47:
[----:B------:R-:W-:-:S09]  /*32c0*/  UISETP.NE.AND UP0, UPT, UR6, URZ, UPT ;  /* 0x000000ff0600728c */ /* 0x000fd2000bf05270 */
[----:B------:R-:W-:Y:S05]  /*32d0*/  BRA.U UP0, `(.L_x_52) ;  /* 0x0000000d00787547 */ /* 0x000fea000b800000 */
[----:B------:R-:W-:Y:S01]  /*32e0*/  UMOV UR4, 0x40 ;  /* 0x0000004000047882 */ /* 0x000fe20000000000 */
[----:B------:R-:W-:Y:S01]  /*32f0*/  NOP ;  /* 0x0000000000007918 */ /* 0x000fe20000000000 */
[----:B------:R-:W-:Y:S01]  /*3300*/  ULEA UR4, UR45, UR4, 0x18 ;  /* 0x000000042d047291 */ /* 0x000fe2000f8ec0ff */
[----:B------:R-:W-:Y:S02]  /*3310*/  UMOV UR5, 0x400 ;  /* 0x0000040000057882 */ /* 0x000fe40000000000 */
[----:B------:R-:W-:-:S06]  /*3320*/  ULEA UR45, UR45, UR5, 0x18 ;  /* 0x000000052d2d7291 */ /* 0x000fcc000f8ec0ff */
[----:B------:R-:W1:Y:S02]  /*3330*/  LDS.U8 R0, [UR4+0x1c] ;  /* 0x00001c04ff007984 */ /* 0x000e640008000000 */
[----:B-1----:R-:W-:-:S13]  /*3340*/  ISETP.NE.AND P0, PT, R0, RZ, PT ;  /* 0x000000ff0000720c */ /* 0x002fda0003f05270 */
[----:B------:R-:W-:Y:S05]  /*3350*/  @P0 BRA `(.L_x_53) ;  /* 0x0000000000580947 */ /* 0x000fea0003800000 */
[----:B------:R-:W-:-:S13]  /*3360*/  ELECT P0, URZ, PT ;  /* 0x0000000000ff782f */ /* 0x000fda0003800000 */
[----:B------:R-:W-:Y:S05]  /*3370*/  @!P0 BRA `(.L_x_54) ;  /* 0x0000000000608947 */ /* 0x000fea0003800000 */
[----:B------:R-:W-:Y:S01]  /*3380*/  UMOV UR5, 0x10 ;  /* 0x0000001000057882 */ /* 0x000fe20000000000 */
[----:B------:R-:W-:Y:S01]  /*3390*/  HFMA2 R0, -RZ, RZ, 0, 5.9604644775390625e-08 ;  /* 0x00000001ff007431 */ /* 0x000fe200000001ff */
[----:B------:R-:W-:-:S03]  /*33a0*/  MOV R2, 0xffff ;  /* 0x0000ffff00027802 */ /* 0x000fc60000000f00 */
[----:B------:R-:W-:Y:S04]  /*33b0*/  DEPBAR.LE SB1, 0x36 ;  /* 0x00009d800000791a */ /* 0x000fe80000000000 */
[----:B------:R-:W1:Y:S02]  /*33c0*/  UTCATOMSWS.FIND_AND_SET.ALIGN UP0, UR5, UR5 ;  /* 0x00000005000575e3 */ /* 0x000e640008000800 */
[----:B-1----:R-:W-:Y:S01]  /*33d0*/  MOV R3, UR5 ;  /* 0x0000000500037c02 */ /* 0x002fe20008000f00 */
[----:B------:R-:W-:Y:S06]  /*33e0*/  BRA.U UP0, `(.L_x_55) ;  /* 0x0000000100187547 */ /* 0x000fec000b800000 */
.L_x_56:
[----:B------:R-:W-:Y:S05]  /*33f0*/  NANOSLEEP 0x64 ;  /* 0x000000640000795d */ /* 0x000fea0003800000 */
[----:B------:R-:W-:-:S05]  /*3400*/  UMOV UR5, 0x10 ;  /* 0x0000001000057882 */ /* 0x000fca0000000000 */
[----:B------:R-:W-:Y:S04]  /*3410*/  DEPBAR.LE SB1, 0x36 ;  /* 0x00009d800000791a */ /* 0x000fe80000000000 */
[----:B------:R-:W1:Y:S02]  /*3420*/  UTCATOMSWS.FIND_AND_SET.ALIGN UP0, UR5, UR5 ;  /* 0x00000005000575e3 */ /* 0x000e640008000800 */
[----:B-1----:R-:W-:Y:S01]  /*3430*/  MOV R3, UR5 ;  /* 0x0000000500037c02 */ /* 0x002fe20008000f00 */
[----:B------:R-:W-:Y:S05]  /*3440*/  BRA.U !UP0, `(.L_x_56) ;  /* 0xfffffffd08e87547 */ /* 0x000fea000b83ffff */
.L_x_55:
[-C--:B------:R-:W-:Y:S02]  /*3450*/  SHF.L.U32 R2, R2, R3.reuse, RZ ;  /* 0x0000000302027219 */ /* 0x080fe400000006ff */
[----:B------:R-:W-:Y:S01]  /*3460*/  SHF.L.U32 R0, R0, R3, RZ ;  /* 0x0000000300007219 */ /* 0x000fe200000006ff */
[----:B------:R-:W-:Y:S02]  /*3470*/  IMAD.SHL.U32 R3, R3, 0x20, RZ ;  /* 0x0000002003037824 */ /* 0x000fe400078e00ff */
[----:B------:R1:W-:Y:S04]  /*3480*/  ATOMS.OR RZ, [UR4+0x14], R2 ;  /* 0x00001402ffff798c */ /* 0x0003e8000b000004 */
[----:B------:R1:W-:Y:S04]  /*3490*/  ATOMS.OR RZ, [UR4+0x18], R0 ;  /* 0x00001800ffff798c */ /* 0x0003e8000b000004 */
[----:B------:R1:W-:Y:S01]  /*34a0*/  STS [UR45+0x160], R3 ;  /* 0x00016003ff007988 */ /* 0x0003e2000800082d */
[----:B------:R-:W-:Y:S05]  /*34b0*/  BRA `(.L_x_54) ;  /* 0x0000000000107947 */ /* 0x000fea0003800000 */
.L_x_53:
[----:B------:R-:W-:Y:S02]  /*34c0*/  MOV R0, 0xffffffff ;  /* 0xffffffff00007802 */ /* 0x000fe40000000f00 */
[----:B------:R-:W-:-:S03]  /*34d0*/  MOV R2, 0x3500 ;  /* 0x0000350000027802 */ /* 0x000fc60000000f00 */
[----:B------:R1:W-:Y:S04]  /*34e0*/  STS [UR45+0x160], R0 ;  /* 0x00016000ff007988 */ /* 0x0003e8000800082d */
[----:B-1-3-5:R-:W-:Y:S05]  /*34f0*/  CALL.REL.NOINC `($__internal_1_$__cuda_sm10x_tcgen05_guardrail_trap_phase_invalid_during_alloc) ;  /* 0x0000004c00387944 */ /* 0x02afea0003c00000 */
.L_x_54:
[----:B------:R-:W-:Y:S05]  /*3500*/  WARPSYNC.ALL ;  /* 0x0000000000007948 */ /* 0x000fea0003800000 */
[----:B------:R-:W2:Y:S01]  /*3510*/  S2UR UR6, SR_CgaCtaId ;  /* 0x00000000000679c3 */ /* 0x000ea20000008800 */
[----:B------:R-:W-:Y:S01]  /*3520*/  UMOV UR4, 0x400 ;  /* 0x0000040000047882 */ /* 0x000fe20000000000 */
[----:B------:R-:W-:-:S06]  /*3530*/  NOP ;  /* 0x0000000000007918 */ /* 0x000fcc0000000000 */
[----:B------:R-:W-:Y:S06]  /*3540*/  BAR.ARV 0x6, 0xa0 ;  /* 0x0182800000007b1d */ /* 0x000fec0000002000 */
[----:B------:R-:W-:Y:S01]  /*3550*/  IMAD.MOV.U32 R8, RZ, RZ, 0x1 ;  /* 0x00000001ff087424 */ /* 0x000fe200078e00ff */
[----:B------:R-:W-:Y:S01]  /*3560*/  UMOV UR15, URZ ;  /* 0x000000ff000f7c82 */ /* 0x000fe20008000000 */
[----:B------:R-:W-:Y:S01]  /*3570*/  UMOV UR14, URZ ;  /* 0x000000ff000e7c82 */ /* 0x000fe20008000000 */
[----:B------:R-:W-:Y:S01]  /*3580*/  UMOV UR24, 0x0 ;  /* 0x0000000000187882 */ /* 0x000fe20000000000 */
[----:B------:R-:W-:Y:S01]  /*3590*/  UMOV UR25, 0x4100490 ;  /* 0x0410049000197882 */ /* 0x000fe20000000000 */
[----:B------:R-:W-:Y:S01]  /*35a0*/  UMOV UR22, 0x0 ;  /* 0x0000000000167882 */ /* 0x000fe20000000000 */
[----:B------:R-:W-:Y:S01]  /*35b0*/  UMOV UR23, 0x4100490 ;  /* 0x0410049000177882 */ /* 0x000fe20000000000 */
[----:B------:R-:W-:Y:S01]  /*35c0*/  UMOV UR20, 0x0 ;  /* 0x0000000000147882 */ /* 0x000fe20000000000 */
[----:B------:R-:W-:Y:S01]  /*35d0*/  UMOV UR21, 0x4100490 ;  /* 0x0410049000157882 */ /* 0x000fe20000000000 */
[----:B------:R-:W-:Y:S01]  /*35e0*/  UMOV UR18, 0x0 ;  /* 0x0000000000127882 */ /* 0x000fe20000000000 */
[----:B--2---:R-:W-:Y:S01]  /*35f0*/  ULEA UR6, UR6, UR4, 0x18 ;  /* 0x0000000406067291 */ /* 0x004fe2000f8ec0ff */
[----:B------:R-:W2:Y:S03]  /*3600*/  LDCU.64 UR4, c[0x0][0x388] ;  /* 0x00007100ff0477ac */ /* 0x000ea60008000a00 */
[----:B------:R-:W-:-:S02]  /*3610*/  UIADD3 UR9, UPT, UPT, UR6, 0x3400, URZ ;  /* 0x0000340006097890 */ /* 0x000fc4000fffe0ff */
[----:B------:R-:W-:-:S03]  /*3620*/  UIADD3 UR10, UPT, UPT, UR6, 0x1d400, URZ ;  /* 0x0001d400060a7890 */ /* 0x000fc6000fffe0ff */
[----:B------:R-:W1:Y:S01]  /*3630*/  LDS R9, [UR6+0x160] ;  /* 0x00016006ff097984 */ /* 0x000e620008000800 */
[----:B------:R-:W-:Y:S02]  /*3640*/  USHF.R.U32.HI UR9, URZ, 0x4, UR9 ;  /* 0x00000004ff097899 */ /* 0x000fe40008011609 */
[----:B------:R-:W-:Y:S02]  /*3650*/  USHF.R.U32.HI UR10, URZ, 0x4, UR10 ;  /* 0x00000004ff0a7899 */ /* 0x000fe4000801160a */
[----:B------:R-:W-:Y:S02]  /*3660*/  ULOP3.LUT UR9, UR9, 0x3fff, URZ, 0xc0, !UPT ;  /* 0x00003fff09097892 */ /* 0x000fe4000f8ec0ff */
[----:B------:R-:W-:Y:S02]  /*3670*/  ULOP3.LUT UR10, UR10, 0x3fff, URZ, 0xc0, !UPT ;  /* 0x00003fff0a0a7892 */ /* 0x000fe4000f8ec0ff */
[----:B------:R-:W-:Y:S02]  /*3680*/  ULOP3.LUT UR9, UR9, 0x10000, URZ, 0xfc, !UPT ;  /* 0x0001000009097892 */ /* 0x000fe4000f8efcff */
[----:B--2---:R-:W-:-:S02]  /*3690*/  UIADD3 UR7, UPT, UPT, UR4, 0x3f, URZ ;  /* 0x0000003f04077890 */ /* 0x004fc4000fffe0ff */
[----:B------:R-:W-:Y:S02]  /*36a0*/  ULOP3.LUT UR10, UR10, 0x10000, URZ, 0xfc, !UPT ;  /* 0x000100000a0a7892 */ /* 0x000fe4000f8efcff */
[----:B------:R-:W-:Y:S01]  /*36b0*/  USHF.R.S32.HI UR4, URZ, 0x1f, UR7 ;  /* 0x0000001fff047899 */ /* 0x000fe20008011407 */
[----:B------:R-:W-:-:S03]  /*36c0*/  UMOV UR19, 0x4100490 ;  /* 0x0410049000137882 */ /* 0x000fc60000000000 */
[----:B------:R-:W-:-:S04]  /*36d0*/  ULEA.HI UR7, UR4, UR7, URZ, 0x6 ;  /* 0x0000000704077291 */ /* 0x000fc8000f8f30ff */
[----:B------:R-:W-:-:S03]  /*36e0*/  USHF.R.S32.HI UR7, URZ, 0x6, UR7 ;  /* 0x00000006ff077899 */ /* 0x000fc60008011407 */
[----:B------:R-:W2:Y:S01]  /*36f0*/  LDCU UR4, c[0x0][0x390] ;  /* 0x00007200ff0477ac */ /* 0x000ea20008000800 */
[----:B------:R-:W-:Y:S02]  /*3700*/  UIMAD UR7, UR7, UR5, URZ ;  /* 0x00000005070772a4 */ /* 0x000fe4000f8e02ff */
[----:B------:R-:W-:-:S04]  /*3710*/  UIADD3 UR5, UPT, UPT, UR6, 0x118, URZ ;  /* 0x0000011806057890 */ /* 0x000fc8000fffe0ff */
[----:B------:R-:W-:Y:S01]  /*3720*/  UPRMT UR5, URZ, 0x654, UR5 ;  /* 0x00000654ff057896 */ /* 0x000fe20008000005 */
[C---:B-1----:R-:W-:Y:S01]  /*3730*/  VIADD R3, R9.reuse, 0x40 ;  /* 0x0000004009037836 */ /* 0x042fe20000000000 */
[----:B------:R-:W-:Y:S01]  /*3740*/  LOP3.LUT R2, R9, 0xffff, RZ, 0xc0, !PT ;  /* 0x0000ffff09027812 */ /* 0x000fe200078ec0ff */
[----:B--2---:R-:W-:-:S03]  /*3750*/  UIMAD UR4, UR7, UR4, URZ ;  /* 0x00000004070472a4 */ /* 0x004fc6000f8e02ff */
[----:B------:R-:W-:Y:S01]  /*3760*/  LOP3.LUT R3, R3, 0xffff, RZ, 0xc0, !PT ;  /* 0x0000ffff03037812 */ /* 0x000fe200078ec0ff */
[----:B------:R-:W-:-:S04]  /*3770*/  UIADD3 UR16, UPT, UPT, UR4, -0x1, URZ ;  /* 0xffffffff04107890 */ /* 0x000fc8000fffe0ff */
[----:B------:R1:W-:Y:S01]  /*3780*/  STL.64 [R1], R2 ;  /* 0x0000000201007387 */ /* 0x0003e20000100a00 */
[----:B------:R-:W-:Y:S01]  /*3790*/  UISETP.GE.AND UP2, UPT, UR4, 0x1, UPT ;  /* 0x000000010400788c */ /* 0x000fe2000bf46270 */
[----:B-1----:R-:W-:-:S10]  /*37a0*/  CS2R R2, SRZ ;  /* 0x0000000000027805 */ /* 0x002fd4000001ff00 */
.L_x_63:
[----:B-1----:R-:W-:-:S04]  /*37b0*/  SHF.L.U32 R5, R3, 0x1f, RZ ;  /* 0x0000001f03057819 */ /* 0x002fc800000006ff */
[----:B------:R-:W1:Y:S02]  /*37c0*/  SYNCS.PHASECHK.TRANS64.TRYWAIT P0, [UR6+0x110], R5 ;  /* 0x00011005ff0075a7 */ /* 0x000e640008001106 */
[----:B-12-4-:R-:W-:Y:S05]  /*37d0*/  @!P0 BRA `(.L_x_57) ;  /* 0x00000044001c8947 */ /* 0x016fea0003800000 */
.L_x_150:
[----:B-1----:R-:W1:Y:S01]  /*37e0*/  LDS.128 R4, [UR6+0x150] ;  /* 0x00015006ff047984 */ /* 0x002e620008000c00 */
[----:B------:R-:W-:Y:S01]  /*37f0*/  ULEA UR8, UR15, UR6, 0x3 ;  /* 0x000000060f087291 */ /* 0x000fe2000f8e18ff */
[----:B------:R-:W-:Y:S01]  /*3800*/  SHF.L.U32 R0, R8, 0x1f, RZ ;  /* 0x0000001f08007819 */ /* 0x000fe200000006ff */
[----:B------:R-:W-:Y:S01]  /*3810*/  @!PT LDS RZ, [RZ] ;  /* 0x00000000fffff984 */ /* 0x000fe20000000800 */
[----:B------:R-:W-:Y:S01]  /*3820*/  @!PT LDS RZ, [RZ] ;  /* 0x00000000fffff984 */ /* 0x000fe20000000800 */
[----:B------:R-:W-:Y:S01]  /*3830*/  @!PT LDS RZ, [RZ] ;  /* 0x00000000fffff984 */ /* 0x000fe20000000800 */
[----:B------:R-:W-:Y:S01]  /*3840*/  @!PT LDS RZ, [RZ] ;  /* 0x00000000fffff984 */ /* 0x000fe20000000800 */
[----:B------:R2:W-:Y:S06]  /*3850*/  MEMBAR.ALL.CTA ;  /* 0x0000000000007992 */ /* 0x0005ec0000008000 */
[----:B--2---:R-:W2:Y:S02]  /*3860*/  FENCE.VIEW.ASYNC.S ;  /* 0x00000000000073c6 */ /* 0x004ea40000000000 */
[----:B--2---:R-:W-:Y:S01]  /*3870*/  SYNCS.ARRIVE.TRANS64.RED.A1T0 RZ, [UR5], RZ ;  /* 0x000000ffffff79a7 */ /* 0x004fe20008100405 */
[----:B------:R-:W2:Y:S01]  /*3880*/  SYNCS.PHASECHK.TRANS64.TRYWAIT P0, [UR8+0x130], R0 ;  /* 0x00013000ff0075a7 */ /* 0x000ea20008001108 */
[----:B-1----:R-:W-:Y:S01]  /*3890*/  LOP3.LUT P3, RZ, R6, 0x1, RZ, 0xc0, !PT ;  /* 0x0000000106ff7812 */ /* 0x002fe2000786c0ff */
[----:B--2---:R-:W-:-:S12]  /*38a0*/  @!P0 BRA `(.L_x_58) ;  /* 0x0000004400008947 */ /* 0x004fd80003800000 */
.L_x_152:
[----:B------:R-:W-:Y:S05]  /*38b0*/  BRA.U !UP2, `(.L_x_59) ;  /* 0x000000010af07547 */ /* 0x000fea000b800000 */
[----:B-1----:R-:W-:Y:S01]  /*38c0*/  IMAD.U32 R0, RZ, RZ, UR15 ;  /* 0x0000000fff007e24 */ /* 0x002fe2000f8e00ff */
[----:B------:R-:W-:-:S04]  /*38d0*/  ULEA UR4, UR14, UR6, 0x3 ;  /* 0x000000060e047291 */ /* 0x000fc8000f8e18ff */
[----:B------:R-:W-:Y:S02]  /*38e0*/  LEA R4, R0, R1, 0x2 ;  /* 0x0000000100047211 */ /* 0x000fe400078e10ff */
[----:B------:R-:W-:-:S04]  /*38f0*/  SHF.L.U32 R0, R2, 0x1f, RZ ;  /* 0x0000001f02007819 */ /* 0x000fc800000006ff */
[----:B------:R-:W5:Y:S01]  /*3900*/  LDL R4, [R4] ;  /* 0x0000000004047983 */ /* 0x000f620000100800 */
[----:B------:R1:W2:Y:S01]  /*3910*/  SYNCS.PHASECHK.TRANS64.TRYWAIT P2, [UR4], R0 ;  /* 0x00000000ff0075a7 */ /* 0x0002a20008041104 */
[----:B------:R-:W-:Y:S01]  /*3920*/  UPLOP3.LUT UP3, UPT, UPT, UPT, UPT, 0x40, 0x4 ;  /* 0x000000000004789c */ /* 0x000fe20003f6e870 */
[----:B------:R-:W-:Y:S01]  /*3930*/  UMOV UR13, UR16 ;  /* 0x00000010000d7c82 */ /* 0x000fe20008000000 */
[----:B------:R-:W-:-:S09]  /*3940*/  UMOV UR12, UR14 ;  /* 0x0000000e000c7c82 */ /* 0x000fd20008000000 */
.L_x_62:
[----:B----4-:R-:W-:Y:S01]  /*3950*/  ULEA UR7, UR12, UR6, 0x3 ;  /* 0x000000060c077291 */ /* 0x010fe2000f8e18ff */
[----:B-12---:R-:W-:Y:S11]  /*3960*/  @P2 BRA `(.L_x_60) ;  /* 0x00000000000c2947 */ /* 0x006ff60003800000 */
[----:B------:R-:W-:Y:S04]  /*3970*/  SHF.L.U32 R5, R2, 0x1f, RZ ;  /* 0x0000001f02057819 */ /* 0x000fe800000006ff */
[----:B------:R-:W2:Y:S02]  /*3980*/  SYNCS.PHASECHK.TRANS64.TRYWAIT P0, [UR7], R5 ;  /* 0x00000005ff0075a7 */ /* 0x000ea40008001107 */
[----:B--2---:R-:W-:Y:S05]  /*3990*/  @!P0 BRA `(.L_x_61) ;  /* 0x0000004000dc8947 */ /* 0x004fea0003800000 */
.L_x_60:
[----:B------:R-:W-:Y:S01]  /*39a0*/  UISETP.NE.AND UP0, UPT, UR13, URZ, UPT ;  /* 0x000000ff0d00728c */ /* 0x000fe2000bf05270 */
[----:B------:R-:W-:Y:S01]  /*39b0*/  PLOP3.LUT P2, PT, PT, PT, PT, 0x80, 0x8 ;  /* 0x000000000008781c */ /* 0x000fe20003f4f070 */
[----:B------:R-:W-:Y:S01]  /*39c0*/  UIADD3 UR14, UPT, UPT, UR12, 0x1, URZ ;  /* 0x000000010c0e7890 */ /* 0x000fe2000fffe0ff */
[----:B------:R-:W-:Y:S03]  /*39d0*/  ELECT P1, URZ, PT ;  /* 0x0000000000ff782f */ /* 0x000fe60003820000 */
[----:B------:R-:W-:Y:S01]  /*39e0*/  UISETP.NE.AND UP1, UPT, UR14, 0xd, UPT ;  /* 0x0000000d0e00788c */ /* 0x000fe2000bf25270 */
[----:B------:R-:W-:Y:S01]  /*39f0*/  PLOP3.LUT P0, PT, PT, PT, UP0, 0x80, 0x8 ;  /* 0x000000000008781c */ /* 0x000fe20003f0f008 */
[----:B------:R-:W-:Y:S02]  /*3a00*/  ULEA UR26, UR12, UR10, 0x9 ;  /* 0x0000000a0c1a7291 */ /* 0x000fe4000f8e48ff */
[----:B------:R-:W-:Y:S02]  /*3a10*/  USEL UR11, URZ, 0x1, UP1 ;  /* 0x00000001ff0b7887 */ /* 0x000fe40008800000 */
[----:B------:R-:W-:Y:S02]  /*3a20*/  USEL UR14, UR14, URZ, UP1 ;  /* 0x000000ff0e0e7287 */ /* 0x000fe40008800000 */
[----:B------:R-:W-:Y:S02]  /*3a30*/  ULEA UR28, UR12, UR9, 0x9 ;  /* 0x000000090c1c7291 */ /* 0x000fe4000f8e48ff */
[----:B------:R-:W-:Y:S01]  /*3a40*/  @UP0 ULEA UR4, UR14, UR6, 0x3 ;  /* 0x000000060e040291 */ /* 0x000fe2000f8e18ff */
[----:B------:R-:W-:Y:S01]  /*3a50*/  LOP3.LUT R2, R2, UR11, RZ, 0x3c, !PT ;  /* 0x0000000b02027c12 */ /* 0x000fe2000f8e3cff */
[----:B------:R-:W-:Y:S02]  /*3a60*/  UIADD3 UR36, UPT, UPT, UR26, 0x2, URZ ;  /* 0x000000021a247890 */ /* 0x000fe4000fffe0ff */
[----:B------:R-:W-:Y:S01]  /*3a70*/  UIADD3 UR34, UPT, UPT, UR28, 0x2, URZ ;  /* 0x000000021c227890 */ /* 0x000fe2000fffe0ff */
[----:B-1----:R-:W-:Y:S01]  /*3a80*/  @P0 SHF.L.U32 R0, R2, 0x1f, RZ ;  /* 0x0000001f02000819 */ /* 0x002fe200000006ff */
[----:B------:R-:W-:Y:S02]  /*3a90*/  UIADD3 UR32, UPT, UPT, UR26, 0x4, URZ ;  /* 0x000000041a207890 */ /* 0x000fe4000fffe0ff */
[----:B------:R-:W-:Y:S01]  /*3aa0*/  UIADD3 UR30, UPT, UPT, UR28, 0x4, URZ ;  /* 0x000000041c1e7890 */ /* 0x000fe2000fffe0ff */
[----:B------:R4:W1:Y:S01]  /*3ab0*/  @P0 SYNCS.PHASECHK.TRANS64.TRYWAIT P2, [UR4], R0 ;  /* 0x00000000ff0005a7 */ /* 0x0008620008041104 */
[----:B------:R-:W-:Y:S02]  /*3ac0*/  ELECT P0, URZ, PT ;  /* 0x0000000000ff782f */ /* 0x000fe40003800000 */
[C---:B-----5:R-:W-:Y:S01]  /*3ad0*/  @P1 R2UR.BROADCAST UR4, R4.reuse ;  /* 0x00000000040412ca */ /* 0x060fe200008e0000 */
[----:B------:R-:W-:Y:S10]  /*3ae0*/  UIADD3 UR7, UPT, UPT, UR7, 0x68, URZ ;  /* 0x0000006807077890 */ /* 0x000ff4000fffe0ff */
[C---:B------:R-:W-:Y:S02]  /*3af0*/  @P0 R2UR.BROADCAST UR11, R4.reuse ;  /* 0x00000000040b02ca */ /* 0x040fe400008e0000 */
[----:B------:R-:W-:Y:S01]  /*3b00*/  ELECT P0, URZ, PT ;  /* 0x0000000000ff782f */ /* 0x000fe20003800000 */
[----:B------:R-:W-:Y:S01]  /*3b10*/  UMOV UR27, 0x40004040 ;  /* 0x40004040001b7882 */ /* 0x000fe20000000000 */
[----:B------:R-:W-:Y:S01]  /*3b20*/  UMOV UR29, 0x40004040 ;  /* 0x40004040001d7882 */ /* 0x000fe20000000000 */
[----:B------:R-:W-:Y:S01]  /*3b30*/  UMOV UR37, 0x40004040 ;  /* 0x4000404000257882 */ /* 0x000fe20000000000 */
[----:B------:R-:W-:Y:S01]  /*3b40*/  UMOV UR35, 0x40004040 ;  /* 0x4000404000237882 */ /* 0x000fe20000000000 */
[----:B------:R-:W-:Y:S01]  /*3b50*/  UMOV UR33, 0x40004040 ;  /* 0x4000404000217882 */ /* 0x000fe20000000000 */
[----:B------:R-:W-:Y:S01]  /*3b60*/  UMOV UR31, 0x40004040 ;  /* 0x40004040001f7882 */ /* 0x000fe20000000000 */
[----:B------:R-:W-:Y:S01]  /*3b70*/  UMOV UR12, UR14 ;  /* 0x0000000e000c7c82 */ /* 0x000fe20008000000 */
[----:B------:R2:W-:Y:S01]  /*3b80*/  UTCHMMA gdesc[UR28], gdesc[UR26], tmem[UR4], tmem[UR24], idesc[UR25], UP3 ;  /* 0x00ff181a1c0075ea */ /* 0x0005e20009800004 */
[----:B------:R-:W-:Y:S02]  /*3b90*/  UPLOP3.LUT UP3, UPT, UPT, UPT, UPT, 0x80, 0x8 ;  /* 0x000000000008789c */ /* 0x000fe40003f6f070 */
[----:B------:R3:W-:Y:S01]  /*3ba0*/  UTCHMMA gdesc[UR34], gdesc[UR36], tmem[UR11], tmem[UR22], idesc[UR23], UPT ;  /* 0x00ff1624220075ea */ /* 0x0007e2000b80000b */
[----:B--2---:R-:W-:Y:S01]  /*3bb0*/  UIADD3 UR26, UPT, UPT, UR26, 0x6, URZ ;  /* 0x000000061a1a7890 */ /* 0x004fe2000fffe0ff */
[C---:B------:R-:W-:Y:S02]  /*3bc0*/  @P0 R2UR.BROADCAST UR4, R4.reuse ;  /* 0x00000000040402ca */ /* 0x040fe400008e0000 */
[----:B------:R-:W-:Y:S11]  /*3bd0*/  ELECT P0, URZ, PT ;  /* 0x0000000000ff782f */ /* 0x000ff60003800000 */
[----:B------:R-:W-:Y:S02]  /*3be0*/  @!UPT UIADD3 URZ, UPT, UPT, URZ, URZ, URZ ;  /* 0x000000fffffff290 */ /* 0x000fe4000fffe0ff */
[----:B---3--:R-:W-:Y:S01]  /*3bf0*/  @P0 R2UR.BROADCAST UR11, R4 ;  /* 0x00000000040b02ca */ /* 0x008fe200008e0000 */
[----:B------:R-:W-:Y:S01]  /*3c00*/  UIADD3 UR28, UPT, UPT, UR28, 0x6, URZ ;  /* 0x000000061c1c7890 */ /* 0x000fe2000fffe0ff */
[----:B------:R2:W-:Y:S11]  /*3c10*/  UTCHMMA gdesc[UR30], gdesc[UR32], tmem[UR4], tmem[UR20], idesc[UR21], UPT ;  /* 0x00ff14201e0075ea */ /* 0x0005f6000b800004 */
[----:B------:R4:W-:Y:S01]  /*3c20*/  UTCHMMA gdesc[UR28], gdesc[UR26], tmem[UR11], tmem[UR18], idesc[UR19], UPT ;  /* 0x00ff121a1c0075ea */ /* 0x0009e2000b80000b */
[----:B------:R4:W-:Y:S01]  /*3c30*/  UTCBAR [UR7], URZ ;  /* 0x000000ff070073e9 */ /* 0x0009e200080000ff */
[----:B--2---:R-:W-:Y:S02]  /*3c40*/  UIADD3 UR4, UPT, UPT, UR13, 0x1, URZ ;  /* 0x000000010d047890 */ /* 0x004fe4000fffe0ff */
[----:B------:R-:W-:Y:S02]  /*3c50*/  UIADD3 UR13, UPT, UPT, UR13, -0x1, URZ ;  /* 0xffffffff0d0d7890 */ /* 0x000fe4000fffe0ff */
[----:B------:R-:W-:Y:S09]  /*3c60*/  UISETP.GT.U32.AND UP0, UPT, UR4, 0x1, UPT ;  /* 0x000000010400788c */ /* 0x000ff2000bf04070 */
[----:B------:R-:W-:Y:S05]  /*3c70*/  BRA.U UP0, `(.L_x_62) ;  /* 0xfffffffd00347547 */ /* 0x000fea000b83ffff */
.L_x_59:
[----:B------:R-:W-:Y:S01]  /*3c80*/  UIADD3 UR15, UPT, UPT, UR15, 0x1, URZ ;  /* 0x000000010f0f7890 */ /* 0x000fe2000fffe0ff */
[----:B------:R-:W-:Y:S01]  /*3c90*/  LOP3.LUT R3, R3, 0x1, RZ, 0x3c, !PT ;  /* 0x0000000103037812 */ /* 0x000fe200078e3cff */
[----:B------:R-:W-:Y:S02]  /*3ca0*/  UIADD3 UR8, UPT, UPT, UR8, 0x120, URZ ;  /* 0x0000012008087890 */ /* 0x000fe4000fffe0ff */
[----:B------:R-:W-:-:S04]  /*3cb0*/  UISETP.NE.AND UP0, UPT, UR15, 0x2, UPT ;  /* 0x000000020f00788c */ /* 0x000fc8000bf05270 */
[----:B------:R-:W-:Y:S02]  /*3cc0*/  USEL UR4, URZ, 0x1, UP0 ;  /* 0x00000001ff047887 */ /* 0x000fe40008000000 */
[----:B------:R-:W-:Y:S01]  /*3cd0*/  USEL UR15, UR15, URZ, UP0 ;  /* 0x000000ff0f0f7287 */ /* 0x000fe20008000000 */
[----:B------:R2:W-:Y:S03]  /*3ce0*/  UTCBAR [UR8], URZ ;  /* 0x000000ff080073e9 */ /* 0x0005e600080000ff */
[----:B------:R-:W-:Y:S01]  /*3cf0*/  LOP3.LUT R8, R8, UR4, RZ, 0x3c, !PT ;  /* 0x0000000408087c12 */ /* 0x000fe2000f8e3cff */
[----:B------:R-:W-:Y:S07]  /*3d00*/  @P3 BRA `(.L_x_63) ;  /* 0xfffffff800a83947 */ /* 0x000fee000383ffff */
[----:B------:R-:W3:Y:S01]  /*3d10*/  S2UR UR4, SR_CgaCtaId ;  /* 0x00000000000479c3 */ /* 0x000ee20000008800 */
[----:B------:R-:W-:Y:S01]  /*3d20*/  ELECT P0, URZ, PT ;  /* 0x0000000000ff782f */ /* 0x000fe20003800000 */
[----:B-1--4-:R-:W-:Y:S01]  /*3d30*/  IMAD.MOV.U32 R0, RZ, RZ, 0x1 ;  /* 0x00000001ff007424 */ /* 0x012fe200078e00ff */
[----:B------:R-:W-:Y:S01]  /*3d40*/  UIADD3 UR6, UPT, UPT, UR6, 0x130, URZ ;  /* 0x0000013006067890 */ /* 0x000fe2000fffe0ff */
[----:B------:R-:W-:Y:S01]  /*3d50*/  SHF.L.U32 R3, R8, 0x1f, RZ ;  /* 0x0000001f08037819 */ /* 0x000fe200000006ff */
[----:B------:R-:W-:-:S03]  /*3d60*/  UMOV UR5, 0x40 ;  /* 0x0000004000057882 */ /* 0x000fc60000000000 */
[----:B------:R-:W-:Y:S01]  /*3d70*/  UVIRTCOUNT.DEALLOC.SMPOOL 0x80 ;  /* 0x000000800000784c */ /* 0x000fe20000000000 */
[----:B---3--:R-:W-:Y:S02]  /*3d80*/  ULEA UR4, UR4, UR5, 0x18 ;  /* 0x0000000504047291 */ /* 0x008fe4000f8ec0ff */
[----:B------:R-:W-:-:S07]  /*3d90*/  ULEA UR5, UR15, UR6, 0x3 ;  /* 0x000000060f057291 */ /* 0x000fce000f8e18ff */
[----:B------:R1:W-:Y:S02]  /*3da0*/  @P0 STS.U8 [UR4+0x1c], R0 ;  /* 0x00001c00ff000988 */ /* 0x0003e40008000004 */
[----:B------:R-:W3:Y:S02]  /*3db0*/  SYNCS.PHASECHK.TRANS64.TRYWAIT P0, [UR5], R3 ;  /* 0x00000003ff0075a7 */ /* 0x000ee40008001105 */
[----:B-1-3--:R-:W-:Y:S05]  /*3dc0*/  @!P0 BRA `(.L_x_64) ;  /* 0x0000003c00e88947 */ /* 0x00afea0003800000 */
.L_x_155:
[----:B------:R-:W-:-:S04]  /*3dd0*/  UIADD3 UR7, UPT, UPT, UR15, 0x1, URZ ;  /* 0x000000010f077890 */ /* 0x000fc8000fffe0ff */
[----:B------:R-:W-:-:S04]  /*3de0*/  UISETP.NE.AND UP0, UPT, UR7, 0x2, UPT ;  /* 0x000000020700788c */ /* 0x000fc8000bf05270 */
[----:B------:R-:W-:Y:S02]  /*3df0*/  USEL UR5, URZ, 0x1, UP0 ;  /* 0x00000001ff057887 */ /* 0x000fe40008000000 */
[----:B------:R-:W-:-:S04]  /*3e00*/  USEL UR7, UR7, URZ, UP0 ;  /* 0x000000ff07077287 */ /* 0x000fc80008000000 */
[----:B------:R-:W-:Y:S01]  /*3e10*/  ULEA UR7, UR7, UR6, 0x3 ;  /* 0x0000000607077291 */ /* 0x000fe2000f8e18ff */
[----:B-1----:R-:W-:-:S04]  /*3e20*/  LOP3.LUT R3, R8, UR5, RZ, 0x3c, !PT ;  /* 0x0000000508037c12 */ /* 0x002fc8000f8e3cff */
[----:B------:R-:W-:-:S04]  /*3e30*/  SHF.L.U32 R3, R3, 0x1f, RZ ;  /* 0x0000001f03037819 */ /* 0x000fc800000006ff */
[----:B------:R-:W1:Y:S02]  /*3e40*/  SYNCS.PHASECHK.TRANS64.TRYWAIT P0, [UR7], R3 ;  /* 0x00000003ff0075a7 */ /* 0x000e640008001107 */
[----:B-1----:R-:W-:Y:S05]  /*3e50*/  @!P0 BRA `(.L_x_65) ;  /* 0x0000003c00dc8947 */ /* 0x002fea0003800000 */
.L_x_157:
[----:B------:R-:W-:Y:S01]  /*3e60*/  NOP ;  /* 0x0000000000007918 */ /* 0x000fe20000000000 */
[----:B-1----:R-:W1:Y:S01]  /*3e70*/  LDS R0, [UR4+0x14] ;  /* 0x00001404ff007984 */ /* 0x002e620008000800 */
[----:B------:R-:W-:Y:S01]  /*3e80*/  LOP3.LUT R2, R9, 0xffff, RZ, 0xc0, !PT ;  /* 0x0000ffff09027812 */ /* 0x000fe200078ec0ff */
[----:B------:R-:W-:Y:S02]  /*3e90*/  IMAD.MOV.U32 R3, RZ, RZ, 0xffff ;  /* 0x0000ffffff037424 */ /* 0x000fe400078e00ff */
[----:B------:R-:W-:Y:S01]  /*3ea0*/  IMAD.MOV.U32 R5, RZ, RZ, 0x1 ;  /* 0x00000001ff057424 */ /* 0x000fe200078e00ff */
[----:B------:R-:W-:-:S04]  /*3eb0*/  SHF.R.U32.HI R2, RZ, 0x5, R2 ;  /* 0x00000005ff027819 */ /* 0x000fc80000011602 */
[-C--:B------:R-:W-:Y:S02]  /*3ec0*/  SHF.L.U32 R3, R3, R2.reuse, RZ ;  /* 0x0000000203037219 */ /* 0x080fe400000006ff */
[----:B------:R-:W-:Y:S02]  /*3ed0*/  SHF.L.U32 R5, R5, R2, RZ ;  /* 0x0000000205057219 */ /* 0x000fe400000006ff */
[----:B-1----:R-:W-:-:S04]  /*3ee0*/  LOP3.LUT R0, R0, R3, RZ, 0xc0, !PT ;  /* 0x0000000300007212 */ /* 0x002fc800078ec0ff */
[----:B------:R-:W-:-:S13]  /*3ef0*/  ISETP.NE.AND P0, PT, R0, R3, PT ;  /* 0x000000030000720c */ /* 0x000fda0003f05270 */
[----:B------:R-:W-:Y:S05]  /*3f00*/  @P0 BRA `(.L_x_66) ;  /* 0x00000000005c0947 */ /* 0x000fea0003800000 */
[----:B------:R-:W1:Y:S02]  /*3f10*/  LDS R0, [UR4+0x18] ;  /* 0x00001804ff007984 */ /* 0x000e640008000800 */
[----:B-1----:R-:W-:-:S04]  /*3f20*/  LOP3.LUT R0, R0, R5, RZ, 0xc0, !PT ;  /* 0x0000000500007212 */ /* 0x002fc800078ec0ff */
[----:B------:R-:W-:-:S13]  /*3f30*/  ISETP.NE.AND P0, PT, R0, R5, PT ;  /* 0x000000050000720c */ /* 0x000fda0003f05270 */
[----:B------:R-:W-:Y:S05]  /*3f40*/  @P0 BRA `(.L_x_67) ;  /* 0x0000000000400947 */ /* 0x000fea0003800000 */
[----:B--2---:R-:W-:Y:S01]  /*3f50*/  R2UR UR8, R3 ;  /* 0x00000000030872ca */ /* 0x004fe200000e0000 */
[----:B------:R-:W1:Y:S01]  /*3f60*/  S2R R2, SR_LANEID ;  /* 0x0000000000027919 */ /* 0x000e620000000000 */
[----:B------:R-:W-:Y:S01]  /*3f70*/  LOP3.LUT R5, RZ, R5, RZ, 0x33, !PT ;  /* 0x00000005ff057212 */ /* 0x000fe200078e33ff */
[----:B------:R-:W-:Y:S02]  /*3f80*/  VOTEU.ANY UR7, UPT, PT ;  /* 0x0000000000077886 */ /* 0x000fe400038e0100 */
[----:B------:R-:W-:Y:S01]  /*3f90*/  UFLO.U32 UR7, UR7 ;  /* 0x00000007000772bd */ /* 0x000fe200080e0000 */
[----:B------:R-:W2:Y:S07]  /*3fa0*/  REDUX UR5, R5 ;  /* 0x00000000050573c4 */ /* 0x000eae0000000000 */
[----:B------:R-:W-:-:S06]  /*3fb0*/  ULOP3.LUT UR8, URZ, UR8, URZ, 0x33, !UPT ;  /* 0x00000008ff087292 */ /* 0x000fcc000f8e33ff */
[----:B------:R-:W-:-:S04]  /*3fc0*/  IMAD.U32 R0, RZ, RZ, UR8 ;  /* 0x00000008ff007e24 */ /* 0x000fc8000f8e00ff */
[----:B------:R-:W3:Y:S02]  /*3fd0*/  REDUX UR6, R0 ;  /* 0x00000000000673c4 */ /* 0x000ee40000000000 */
[----:B------:R4:W-:Y:S01]  /*3fe0*/  UTCATOMSWS.AND URZ, UR8 ;  /* 0x0000000800ff79e3 */ /* 0x0009e20008000000 */
[----:B-1----:R-:W-:Y:S01]  /*3ff0*/  ISETP.EQ.U32.AND P0, PT, R2, UR7, PT ;  /* 0x0000000702007c0c */ /* 0x002fe2000bf02070 */
[----:B--2---:R-:W-:Y:S02]  /*4000*/  IMAD.U32 R2, RZ, RZ, UR5 ;  /* 0x00000005ff027e24 */ /* 0x004fe4000f8e00ff */
[----:B---3--:R-:W-:-:S10]  /*4010*/  IMAD.U32 R3, RZ, RZ, UR6 ;  /* 0x00000006ff037e24 */ /* 0x008fd4000f8e00ff */
[----:B------:R4:W-:Y:S04]  /*4020*/  @P0 ATOMS.AND RZ, [UR4+0x14], R3 ;  /* 0x00001403ffff098c */ /* 0x0009e8000a800004 */
[----:B------:R4:W-:Y:S01]  /*4030*/  @P0 ATOMS.AND RZ, [UR4+0x18], R2 ;  /* 0x00001802ffff098c */ /* 0x0009e2000a800004 */
[----:B------:R-:W-:Y:S05]  /*4040*/  BRA `(.L_x_68) ;  /* 0x0000000000147947 */ /* 0x000fea0003800000 */
.L_x_67:
[----:B------:R-:W-:Y:S02]  /*4050*/  MOV R2, 0x4070 ;  /* 0x0000407000027802 */ /* 0x000fe40000000f00 */
[----:B--2--5:R-:W-:Y:S05]  /*4060*/  CALL.REL.NOINC `($__internal_0_$__cuda_sm10x_tcgen05_guardrail_trap_col_being_dealloced_not_returned_by_alloc) ;  /* 0x0000004000507944 */ /* 0x024fea0003c00000 */
[----:B------:R-:W-:Y:S05]  /*4070*/  BRA `(.L_x_68) ;  /* 0x0000000000087947 */ /* 0x000fea0003800000 */
.L_x_66:
[----:B------:R-:W-:Y:S02]  /*4080*/  MOV R2, 0x40a0 ;  /* 0x000040a000027802 */ /* 0x000fe40000000f00 */
[----:B--2--5:R-:W-:Y:S05]  /*4090*/  CALL.REL.NOINC `($__internal_2_$__cuda_sm10x_tcgen05_guardrail_trap_unallocated_columns_being_dealloced) ;  /* 0x00000040005c7944 */ /* 0x024fea0003c00000 */
.L_x_68:
[----:B------:R-:W-:Y:S01]  /*40a0*/  NOP ;  /* 0x0000000000007918 */ /* 0x000fe20000000000 */
[----:B----4-:R-:W-:Y:S05]  /*40b0*/  EXIT ;  /* 0x000000000000794d */ /* 0x010fea0003800000 */
.L_x_52:
[----:B------:R-:W-:-:S09]  /*40c0*/  UISETP.NE.OR UP1, UPT, UR6, 0x3, !UP1 ;  /* 0x000000030600788c */ /* 0x000fd2000cf25670 */
[----:B------:R-:W-:Y:S05]  /*40d0*/  BRA.U UP1, `(.L_x_69) ;  /* 0x0000000d01e87547 */ /* 0x000fea000b800000 */
[----:B------:R-:W1:Y:S01]  /*40e0*/  LDC.64 R8, c[0x0][0x888] ;  /* 0x00022200ff087b82 */ /* 0x000e620000000a00 */
[----:B------:R-:W-:Y:S01]  /*40f0*/  UMOV UR7, 0x400 ;  /* 0x0000040000077882 */ /* 0x000fe20000000000 */
[----:B------:R-:W-:Y:S01]  /*4100*/  IMAD.MOV.U32 R40, RZ, RZ, 0x1 ;  /* 0x00000001ff287424 */ /* 0x000fe200078e00ff */
[----:B------:R-:W-:Y:S01]  /*4110*/  ULEA UR7, UR45, UR7, 0x18 ;  /* 0x000000072d077291 */ /* 0x000fe2000f8ec0ff */
[----:B------:R-:W-:Y:S01]  /*4120*/  IMAD.MOV.U32 R36, RZ, RZ, RZ ;  /* 0x000000ffff247224 */ /* 0x000fe200078e00ff */
[----:B------:R-:W-:Y:S02]  /*4130*/  UPLOP3.LUT UP0, UPT, UPT, UPT, UPT, 0x40, 0x4 ;  /* 0x000000000004789c */ /* 0x000fe40003f0e870 */
[----:B------:R-:W-:Y:S01]  /*4140*/  UIADD3 UR6, UPT, UPT, UR7, 0x118, URZ ;  /* 0x0000011807067890 */ /* 0x000fe2000fffe0ff */
[----:B-----5:R-:W2:Y:S01]  /*4150*/  LDC.64 R32, c[0x0][0x988] ;  /* 0x00026200ff207b82 */ /* 0x020ea20000000a00 */
[----:B------:R-:W-:Y:S02]  /*4160*/  UMOV UR18, URZ ;  /* 0x000000ff00127c82 */ /* 0x000fe40008000000 */
[----:B------:R-:W-:-:S05]  /*4170*/  UPRMT UR6, URZ, 0x654, UR6 ;  /* 0x00000654ff067896 */ /* 0x000fca0008000006 */
[----:B------:R-:W4:Y:S08]  /*4180*/  LDC.64 R24, c[0x0][0x980] ;  /* 0x00026000ff187b82 */ /* 0x000f300000000a00 */
[----:B------:R-:W3:Y:S01]  /*4190*/  LDC R0, c[0x0][0xb30] ;  /* 0x0002cc00ff007b82 */ /* 0x000ee20000000800 */
[----:B-1----:R-:W-:-:S04]  /*41a0*/  ISETP.NE.U32.AND P0, PT, R8, RZ, PT ;  /* 0x000000ff0800720c */ /* 0x002fc80003f05070 */
[----:B------:R-:W-:-:S03]  /*41b0*/  ISETP.NE.AND.EX P0, PT, R9, RZ, PT, P0 ;  /* 0x000000ff0900720c */ /* 0x000fc60003f05300 */
[----:B------:R-:W1:Y:S01]  /*41c0*/  LDC R37, c[0x0][0x370] ;  /* 0x0000dc00ff257b82 */ /* 0x000e620000000800 */
[C---:B--2---:R-:W-:Y:S02]  /*41d0*/  ISETP.NE.AND P2, PT, R33.reuse, 0x1, PT ;  /* 0x000000012100780c */ /* 0x044fe40003f45270 */
[----:B------:R-:W-:Y:S01]  /*41e0*/  R2UR UR4, R33 ;  /* 0x00000000210472ca */ /* 0x000fe200000e0000 */
[----:B------:R-:W-:-:S04]  /*41f0*/  IMAD.MOV.U32 R33, RZ, RZ, 0x1000 ;  /* 0x00001000ff217424 */ /* 0x000fc800078e00ff */
[----:B------:R-:W2:Y:S01]  /*4200*/  LDC R2, c[0x0][0xb0c] ;  /* 0x0002c300ff027b82 */ /* 0x000ea20000000800 */
[----:B----4-:R-:W-:Y:S01]  /*4210*/  R2UR UR5, R24 ;  /* 0x00000000180572ca */ /* 0x010fe200000e0000 */
[----:B------:R-:W-:-:S04]  /*4220*/  VOTEU.ANY UP3, P0 ;  /* 0x0000000000ff7886 */ /* 0x000fc80000060100 */
[----:B------:R-:W-:Y:S02]  /*4230*/  VOTEU.ANY UP2, P2 ;  /* 0x0000000000ff7886 */ /* 0x000fe40001040100 */
[----:B------:R-:W4:Y:S01]  /*4240*/  LDC R27, c[0x0][0xb20] ;  /* 0x0002c800ff1b7b82 */ /* 0x000f220000000800 */
[----:B---3--:R-:W-:-:S07]  /*4250*/  ISETP.NE.AND P1, PT, R0, 0x1, PT ;  /* 0x000000010000780c */ /* 0x008fce0003f25270 */
[----:B------:R-:W3:Y:S08]  /*4260*/  LDC.64 R38, c[0x0][0x348] ;  /* 0x0000d200ff267b82 */ /* 0x000ef00000000a00 */
[----:B------:R-:W1:Y:S08]  /*4270*/  LDC.64 R20, c[0x0][0xb10] ;  /* 0x0002c400ff147b82 */ /* 0x000e700000000a00 */
[----:B------:R-:W1:Y:S08]  /*4280*/  LDC.64 R6, c[0x0][0xb18] ;  /* 0x0002c600ff067b82 */ /* 0x000e700000000a00 */
[----:B------:R-:W1:Y:S08]  /*4290*/  LDC.64 R4, c[0x0][0xb28] ;  /* 0x0002ca00ff047b82 */ /* 0x000e700000000a00 */
[----:B------:R-:W1:Y:S08]  /*42a0*/  LDC.64 R16, c[0x0][0x890] ;  /* 0x00022400ff107b82 */ /* 0x000e700000000a00 */
[----:B------:R-:W1:Y:S08]  /*42b0*/  LDC.64 R22, c[0x0][0x990] ;  /* 0x00026400ff167b82 */ /* 0x000e700000000a00 */
[----:B--234-:R-:W1:Y:S02]  /*42c0*/  LDC R34, c[0x0][0x374] ;  /* 0x0000dd00ff227b82 */ /* 0x01ce640000000800 */
.L_x_78:
[----:B------:R-:W-:Y:S04]  /*42d0*/  SHF.L.U32 R3, R36, 0x1f, RZ ;  /* 0x0000001f24037819 */ /* 0x000fe800000006ff */
[----:B--2---:R-:W2:Y:S02]  /*42e0*/  SYNCS.PHASECHK.TRANS64.TRYWAIT P0, [UR7+0x110], R3 ;  /* 0x00011003ff0075a7 */ /* 0x004ea40008001107 */
[----:B--2---:R-:W-:Y:S05]  /*42f0*/  @!P0 BRA `(.L_x_70) ;  /* 0x0000003800cc8947 */ /* 0x004fea0003800000 */
.L_x_159:
[----:B------:R-:W3:Y:S01]  /*4300*/  LDS.128 R28, [UR7+0x150] ;  /* 0x00015007ff1c7984 */ /* 0x000ee20008000c00 */
[----:B------:R-:W-:Y:S01]  /*4310*/  ISETP.GE.AND P0, PT, R26, 0x1, PT ;  /* 0x000000011a00780c */ /* 0x000fe20003f06270 */
[----:B------:R-:W-:Y:S01]  /*4320*/  @!PT LDS RZ, [RZ] ;  /* 0x00000000fffff984 */ /* 0x000fe20000000800 */
[----:B------:R-:W-:Y:S01]  /*4330*/  @!PT LDS RZ, [RZ] ;  /* 0x00000000fffff984 */ /* 0x000fe20000000800 */
[----:B------:R-:W-:Y:S01]  /*4340*/  @!PT LDS RZ, [RZ] ;  /* 0x00000000fffff984 */ /* 0x000fe20000000800 */
[----:B------:R-:W-:Y:S01]  /*4350*/  @!PT LDS RZ, [RZ] ;  /* 0x00000000fffff984 */ /* 0x000fe20000000800 */
[----:B------:R4:W-:Y:S06]  /*4360*/  MEMBAR.ALL.CTA ;  /* 0x0000000000007992 */ /* 0x0009ec0000008000 */
[----:B----4-:R-:W4:Y:S02]  /*4370*/  FENCE.VIEW.ASYNC.S ;  /* 0x00000000000073c6 */ /* 0x010f240000000000 */
[----:B----4-:R-:W-:Y:S01]  /*4380*/  SYNCS.ARRIVE.TRANS64.RED.A1T0 RZ, [UR6], RZ ;  /* 0x000000ffffff79a7 */ /* 0x010fe20008100406 */
[----:B---3--:R-:W-:Y:S11]  /*4390*/  LOP3.LUT P3, RZ, R30, 0x1, RZ, 0xc0, !PT ;  /* 0x000000011eff7812 */ /* 0x008ff6000786c0ff */
[----:B------:R-:W-:Y:S02]  /*43a0*/  @!UPT UIADD3 URZ, UPT, UPT, URZ, URZ, URZ ;  /* 0x000000fffffff290 */ /* 0x000fe4000fffe0ff */
[----:B------:R-:W-:Y:S02]  /*43b0*/  @P3 MOV R13, R28 ;  /* 0x0000001c000d3202 */ /* 0x000fe40000000f00 */
[----:B------:R-:W-:Y:S01]  /*43c0*/  @P3 LOP3.LUT R8, R29, 0xffff, RZ, 0xc0, !PT ;  /* 0x0000ffff1d083812 */ /* 0x000fe200078ec0ff */
[----:B------:R-:W-:Y:S06]  /*43d0*/  @!P0 BRA `(.L_x_71) ;  /* 0x0000000000a48947 */ /* 0x000fec0003800000 */
[----:B-1----:R-:W-:Y:S01]  /*43e0*/  IMAD.HI.U32 R44, R34, R7, RZ ;  /* 0x00000007222c7227 */ /* 0x002fe200078e00ff */
[----:B------:R-:W-:Y:S02]  /*43f0*/  ISETP.NE.AND P0, PT, R6, 0x1, PT ;  /* 0x000000010600780c */ /* 0x000fe40003f05270 */
[----:B------:R-:W-:Y:S01]  /*4400*/  ISETP.NE.AND P2, PT, R26, 0x1, PT ;  /* 0x000000011a00780c */ /* 0x000fe20003f45270 */
[-C--:B------:R-:W-:Y:S01]  /*4410*/  IMAD.HI.U32 R42, R37, R20.reuse, RZ ;  /* 0x00000014252a7227 */ /* 0x080fe200078e00ff */
[----:B------:R-:W-:Y:S02]  /*4420*/  SHF.R.U32.HI R41, RZ, R27, R44 ;  /* 0x0000001bff297219 */ /* 0x000fe4000001162c */
[----:B------:R-:W-:Y:S01]  /*4430*/  ISETP.NE.AND P4, PT, R2, 0x1, PT ;  /* 0x000000010200780c */ /* 0x000fe20003f85270 */
[----:B------:R-:W-:Y:S01]  /*4440*/  IMAD.HI.U32 R48, R8, R7, RZ ;  /* 0x0000000708307227 */ /* 0x000fe200078e00ff */
[----:B------:R-:W-:Y:S02]  /*4450*/  SHF.R.U32.HI R42, RZ, R21, R42 ;  /* 0x00000015ff2a7219 */ /* 0x000fe4000001162a */
[----:B--2---:R-:W-:Y:S01]  /*4460*/  SEL R3, R34, R41, !P0 ;  /* 0x0000002922037207 */ /* 0x004fe20004000000 */
[----:B------:R-:W-:Y:S01]  /*4470*/  IMAD.HI.U32 R44, R13, R20, RZ ;  /* 0x000000140d2c7227 */ /* 0x000fe200078e00ff */
[----:B------:R-:W-:Y:S02]  /*4480*/  SEL R11, R37, R42, !P4 ;  /* 0x0000002a250b7207 */ /* 0x000fe40006000000 */
[----:B------:R-:W-:Y:S01]  /*4490*/  SHF.R.U32.HI R41, RZ, R27, R48 ;  /* 0x0000001bff297219 */ /* 0x000fe20000011630 */
[-C--:B------:R-:W-:Y:S01]  /*44a0*/  IMAD.HI.U32 R46, R3, R4.reuse, RZ ;  /* 0x00000004032e7227 */ /* 0x080fe200078e00ff */
[----:B------:R-:W-:Y:S02]  /*44b0*/  SHF.R.U32.HI R44, RZ, R21, R44 ;  /* 0x00000015ff2c7219 */ /* 0x000fe4000001162c */
[----:B------:R-:W-:Y:S01]  /*44c0*/  SEL R9, R8, R41, !P0 ;  /* 0x0000002908097207 */ /* 0x000fe20004000000 */
[-C--:B------:R-:W-:Y:S01]  /*44d0*/  IMAD.HI.U32 R42, R11, R4.reuse, RZ ;  /* 0x000000040b2a7227 */ /* 0x080fe200078e00ff */
[-C--:B------:R-:W-:Y:S03]  /*44e0*/  @P2 SHF.R.U32.HI R3, RZ, R5.reuse, R46 ;  /* 0x00000005ff032219 */ /* 0x080fe6000001162e */
[----:B------:R-:W-:Y:S01]  /*44f0*/  IMAD.HI.U32 R14, R9, R4, RZ ;  /* 0x00000004090e7227 */ /* 0x000fe200078e00ff */
[----:B------:R-:W-:Y:S03]  /*4500*/  @P2 SHF.R.U32.HI R11, RZ, R5, R42 ;  /* 0x00000005ff0b2219 */ /* 0x000fe6000001162a */
[C---:B------:R-:W-:Y:S01]  /*4510*/  IMAD R10, R26.reuse, R3, RZ ;  /* 0x000000031a0a7224 */ /* 0x040fe200078e02ff */
[----:B------:R-:W-:Y:S01]  /*4520*/  SEL R3, R13, R44, !P4 ;  /* 0x0000002c0d037207 */ /* 0x000fe20006000000 */
[C---:B------:R-:W-:Y:S01]  /*4530*/  IMAD R12, R26.reuse, R11, RZ ;  /* 0x0000000b1a0c7224 */ /* 0x040fe200078e02ff */
[-C--:B------:R-:W-:Y:S02]  /*4540*/  SHF.R.U32.HI R14, RZ, R5.reuse, R14 ;  /* 0x00000005ff0e7219 */ /* 0x080fe4000001160e */
[C---:B------:R-:W-:Y:S02]  /*4550*/  ISETP.GE.AND P0, PT, R9.reuse, R10, PT ;  /* 0x0000000a0900720c */ /* 0x040fe40003f06270 */
[----:B------:R-:W-:Y:S02]  /*4560*/  SEL R15, R9, R14, !P2 ;  /* 0x0000000e090f7207 */ /* 0x000fe40005000000 */
[C---:B------:R-:W-:Y:S03]  /*4570*/  ISETP.GE.OR P0, PT, R3.reuse, R12, P0 ;  /* 0x0000000c0300720c */ /* 0x040fe60000706670 */
[----:B------:R-:W-:Y:S04]  /*4580*/  IMAD.MOV R14, RZ, RZ, -R15 ;  /* 0x000000ffff0e7224 */ /* 0x000fe800078e0a0f */
[----:B------:R-:W-:Y:S06]  /*4590*/  IMAD R14, R26, R14, R9 ;  /* 0x0000000e1a0e7224 */ /* 0x000fec00078e0209 */
[C---:B------:R-:W-:Y:S05]  /*45a0*/  @!P0 IMAD.HI.U32 R10, R3.reuse, R4, RZ ;  /* 0x00000004030a8227 */ /* 0x040fea00078e00ff */
[----:B------:R-:W-:Y:S04]  /*45b0*/  @!P0 SHF.R.U32.HI R10, RZ, R5, R10 ;  /* 0x00000005ff0a8219 */ /* 0x000fe8000001160a */
[----:B------:R-:W-:Y:S01]  /*45c0*/  @!P0 SEL R0, R3, R10, !P2 ;  /* 0x0000000a03008207 */ /* 0x000fe20005000000 */
[----:B------:R-:W-:Y:S03]  /*45d0*/  IMAD.MOV R10, RZ, RZ, -R3 ;  /* 0x000000ffff0a7224 */ /* 0x000fe600078e0a03 */
[----:B------:R-:W-:Y:S01]  /*45e0*/  @!P0 IADD3 R15, PT, PT, R15, -R0, RZ ;  /* 0x800000000f0f8210 */ /* 0x000fe20007ffe0ff */
[----:B------:R-:W-:Y:S01]  /*45f0*/  @!P0 IMAD R0, R11, R14, R0 ;  /* 0x0000000e0b008224 */ /* 0x000fe200078e0200 */
[----:B------:R-:W-:Y:S01]  /*4600*/  IADD3 R11, PT, PT, -R9, RZ, RZ ;  /* 0x000000ff090b7210 */ /* 0x000fe20007ffe1ff */
[----:B------:R-:W-:Y:S02]  /*4610*/  IMAD R13, R2, R10, R13 ;  /* 0x0000000a020d7224 */ /* 0x000fe400078e020d */
[----:B------:R-:W-:Y:S02]  /*4620*/  @!P0 IMAD R9, R15, R26, R3 ;  /* 0x0000001a0f098224 */ /* 0x000fe400078e0203 */
[----:B------:R-:W-:Y:S02]  /*4630*/  @!P0 IMAD.MOV.U32 R3, RZ, RZ, R0 ;  /* 0x000000ffff038224 */ /* 0x000fe400078e0000 */
[----:B------:R-:W-:Y:S02]  /*4640*/  IMAD R8, R6, R11, R8 ;  /* 0x0000000b06087224 */ /* 0x000fe400078e0208 */
[----:B------:R-:W-:Y:S02]  /*4650*/  IMAD R13, R3, R2, R13 ;  /* 0x00000002030d7224 */ /* 0x000fe400078e020d */
[----:B------:R-:W-:Y:S02]  /*4660*/  IMAD R8, R9, R6, R8 ;  /* 0x0000000609087224 */ /* 0x000fe400078e0208 */
.L_x_71:
[----:B------:R-:W-:Y:S05]  /*4670*/  BRA.U UP0, `(.L_x_72) ;  /* 0x0000000100107547 */ /* 0x000fea000b800000 */
[----:B--2---:R-:W-:Y:S04]  /*4680*/  MOV R0, UR15 ;  /* 0x0000000f00007c02 */ /* 0x004fe80008000f00 */
[----:B------:R-:W-:Y:S04]  /*4690*/  SHF.L.U32 R3, R0, 0x1f, RZ ;  /* 0x0000001f00037819 */ /* 0x000fe800000006ff */
[----:B------:R-:W2:Y:S02]  /*46a0*/  SYNCS.PHASECHK.TRANS64.TRYWAIT P0, [UR7+0x108], R3 ;  /* 0x00010803ff0075a7 */ /* 0x000ea40008001107 */
[----:B--2---:R-:W-:Y:S05]  /*46b0*/  @!P0 BRA `(.L_x_73) ;  /* 0x0000003400f48947 */ /* 0x004fea0003800000 */
.L_x_72:
[----:B-1----:R-:W-:Y:S02]  /*46c0*/  ISETP.NE.U32.AND P2, PT, R16, RZ, PT ;  /* 0x000000ff1000720c */ /* 0x002fe40003f45070 */
[----:B------:R-:W-:Y:S02]  /*46d0*/  R2UR UR10, R18 ;  /* 0x00000000120a72ca */ /* 0x000fe400000e0000 */
[C---:B------:R-:W-:Y:S02]  /*46e0*/  ISETP.NE.AND.EX P2, PT, R17.reuse, RZ, PT, P2 ;  /* 0x000000ff1100720c */ /* 0x040fe40003f45320 */
[----:B------:R-:W-:Y:S04]  /*46f0*/  ISETP.NE.U32.AND P0, PT, R16, RZ, PT ;  /* 0x000000ff1000720c */ /* 0x000fe80003f05070 */
[----:B------:R-:W-:Y:S05]  /*4700*/  ISETP.NE.AND.EX P0, PT, R17, RZ, PT, P0 ;  /* 0x000000ff1100720c */ /* 0x000fea0003f05300 */
[----:B------:R-:W-:Y:S02]  /*4710*/  USHF.L.U32 UR10, UR10, 0x6, URZ ;  /* 0x000000060a0a7899 */ /* 0x000fe400080006ff */
[----:B------:R-:W-:Y:S10]  /*4720*/  @!P2 BRA `(.L_x_74) ;  /* 0x00000000002ca947 */ /* 0x000ff40003800000 */
[----:B------:R-:W-:Y:S01]  /*4730*/  UPLOP3.LUT UP4, UPT, UPT, UPT, UP3, 0x80, 0x8 ;  /* 0x000000000008789c */ /* 0x000fe20003f8f030 */
[----:B------:R-:W-:Y:S05]  /*4740*/  HFMA2 R63, -RZ, RZ, 0, 5.9604644775390625e-08 ;  /* 0x00000001ff3f7431 */ /* 0x000fea00000001ff */
[----:B------:R-:W-:Y:S11]  /*4750*/  PLOP3.LUT P2, PT, PT, PT, UP4, 0x80, 0x8 ;  /* 0x000000000008781c */ /* 0x000ff60003f4f048 */
[----:B------:R-:W-:Y:S02]  /*4760*/  @!UPT UIADD3 URZ, UPT, UPT, URZ, URZ, URZ ;  /* 0x000000fffffff290 */ /* 0x000fe4000fffe0ff */
[----:B------:R-:W1:Y:S01]  /*4770*/  @P2 LDC.64 R10, c[0x0][0x888] ;  /* 0x00022200ff0a2b82 */ /* 0x000e620000000a00 */
[----:B--2---:R-:W-:Y:S04]  /*4780*/  @P2 IMAD R0, R19, R16, RZ ;  /* 0x0000001013002224 */ /* 0x004fe800078e02ff */
[----:B-1----:R-:W-:Y:S01]  /*4790*/  @P2 IMAD.WIDE R10, R0, 0x4, R10 ;  /* 0x00000004000a2825 */ /* 0x002fe200078e020a */
[----:B------:R-:W-:Y:S04]  /*47a0*/  MOV R0, 0x1 ;  /* 0x0000000100007802 */ /* 0x000fe80000000f00 */
[----:B------:R1:W5:Y:S01]  /*47b0*/  @P2 LDG.E R35, desc[UR50][R10.64] ;  /* 0x000000320a232981 */ /* 0x000362000c1e1900 */
[----:B------:R-:W-:Y:S01]  /*47c0*/  @!P2 PRMT R63, R0, 0x7610, R63 ;  /* 0x00007610003fa816 */ /* 0x000fe2000000003f */
[----:B-1----:R-:W3:Y:S06]  /*47d0*/  @!P2 LDC R35, c[0x0][0x880] ;  /* 0x00022000ff23ab82 */ /* 0x002eec0000000800 */
.L_x_74:
[----:B---3-5:R-:W-:Y:S01]  /*47e0*/  @!P0 FSETP.EQ.AND P4, PT, R35, RZ, PT ;  /* 0x000000ff2300820b */ /* 0x028fe20003f82000 */
[----:B------:R-:W-:Y:S01]  /*47f0*/  @!UPT UIADD3 URZ, UPT, UPT, URZ, URZ, URZ ;  /* 0x000000fffffff290 */ /* 0x000fe2000fffe0ff */
[----:B------:R-:W-:Y:S11]  /*4800*/  @!P0 BRA `(.L_x_75) ;  /* 0x0000000000148947 */ /* 0x000ff60003800000 */
[----:B------:R-:W-:Y:S02]  /*4810*/  LOP3.LUT P0, RZ, R63, 0xff, RZ, 0xc0, !PT ;  /* 0x000000ff3fff7812 */ /* 0x000fe4000780c0ff */
[----:B------:R-:W-:Y:S04]  /*4820*/  PLOP3.LUT P4, PT, PT, PT, UP4, 0x80, 0x8 ;  /* 0x000000000008781c */ /* 0x000fe80003f8f048 */
[----:B------:R-:W-:Y:S07]  /*4830*/  PLOP3.LUT P4, PT, P4, PT, PT, 0x8, 0x80 ;  /* 0x000000000080781c */ /* 0x000fee000278e170 */
[----:B------:R-:W-:Y:S11]  /*4840*/  @P0 FSETP.EQ.AND P4, PT, R35, RZ, PT ;  /* 0x000000ff2300020b */ /* 0x000ff60003f82000 */
[----:B------:R-:W-:Y:S02]  /*4850*/  @!UPT UIADD3 URZ, UPT, UPT, URZ, URZ, URZ ;  /* 0x000000fffffff290 */ /* 0x000fe4000fffe0ff */
.L_x_75:
[----:B--2---:R-:W-:Y:S01]  /*4860*/  SHF.L.U32 R0, R40, 0x1f, RZ ;  /* 0x0000001f28007819 */ /* 0x004fe200000006ff */
[----:B------:R-:W-:Y:S01]  /*4870*/  ULEA UR17, UR18, UR7, 0x3 ;  /* 0x0000000712117291 */ /* 0x000fe2000f8e18ff */
[----:B------:R-:W-:Y:S01]  /*4880*/  ISETP.NE.AND P0, PT, R24, 0x1, PT ;  /* 0x000000011800780c */ /* 0x000fe20003f05270 */
[----:B------:R-:W-:Y:S04]  /*4890*/  IMAD.SHL.U32 R10, R45, 0x40, RZ ;  /* 0x000000402d0a7824 */ /* 0x000fe800078e00ff */
[C---:B------:R-:W-:Y:S01]  /*48a0*/  IMAD.HI.U32 R11, R10.reuse, R25, RZ ;  /* 0x000000190a0b7227 */ /* 0x040fe200078e00ff */
[C---:B------:R-:W-:Y:S02]  /*48b0*/  R2UR UR11, R10.reuse ;  /* 0x000000000a0b72ca */ /* 0x040fe400000e0000 */
[----:B------:R-:W1:Y:S02]  /*48c0*/  SYNCS.PHASECHK.TRANS64.TRYWAIT P2, [UR17+0xe8], R0 ;  /* 0x0000e800ff0075a7 */ /* 0x000e640008041111 */
[----:B------:R-:W-:Y:S04]  /*48d0*/  SHF.R.U32.HI R11, RZ, R32, R11 ;  /* 0x00000020ff0b7219 */ /* 0x000fe8000001160b */
[----:B------:R-:W-:Y:S02]  /*48e0*/  SEL R11, R10, R11, !P0 ;  /* 0x0000000b0a0b7207 */ /* 0x000fe40004000000 */
[----:B------:R-:W-:Y:S02]  /*48f0*/  ELECT P0, URZ, PT ;  /* 0x0000000000ff782f */ /* 0x000fe40003800000 */
[C---:B------:R-:W-:Y:S01]  /*4900*/  R2UR UR8, R11.reuse ;  /* 0x000000000b0872ca */ /* 0x040fe200000e0000 */
[C---:B------:R-:W-:Y:S01]  /*4910*/  IMAD.HI.U32 R12, R11.reuse, R22, RZ ;  /* 0x000000160b0c7227 */ /* 0x040fe200078e00ff */
[----:B------:R-:W-:Y:S02]  /*4920*/  PLOP3.LUT P4, PT, P4, P0, PT, 0xf2, 0x2f ;  /* 0x00000000002f781c */ /* 0x000fe40002781e72 */
[----:B------:R-:W-:Y:S01]  /*4930*/  R2UR UR12, R11 ;  /* 0x000000000b0c72ca */ /* 0x000fe200000e0000 */
[----:B------:R-:W-:Y:S01]  /*4940*/  IMAD.MOV R9, RZ, RZ, -R11 ;  /* 0x000000ffff097224 */ /* 0x000fe200078e0a0b */
[----:B------:R-:W-:Y:S04]  /*4950*/  SHF.R.U32.HI R3, RZ, R23, R12 ;  /* 0x00000017ff037219 */ /* 0x000fe8000001160c */
[----:B------:R-:W-:Y:S02]  /*4960*/  R2UR UR13, R3 ;  /* 0x00000000030d72ca */ /* 0x000fe400000e0000 */
[----:B------:R-:W-:Y:S03]  /*4970*/  R2UR UR9, R9 ;  /* 0x00000000090972ca */ /* 0x000fe600000e0000 */
[----:B------:R-:W-:Y:S05]  /*4980*/  @!P4 IADD3 R18, P0, PT, R38, 0x580, RZ ;  /* 0x000005802612c810 */ /* 0x000fea0007f1e0ff */
[----:B------:R-:W-:Y:S03]  /*4990*/  @!P4 IMAD.X R12, RZ, RZ, R39, P0 ;  /* 0x000000ffff0cc224 */ /* 0x000fe600000e0627 */
[----:B------:R-:W-:Y:S02]  /*49a0*/  USEL UR13, UR8, UR13, !UP2 ;  /* 0x0000000d080d7287 */ /* 0x000fe4000d000000 */
[----:B------:R-:W-:Y:S04]  /*49b0*/  UIMAD UR11, UR5, UR9, UR11 ;  /* 0x00000009050b72a4 */ /* 0x000fe8000f8e020b */
[----:B------:R-:W-:Y:S05]  /*49c0*/  IMAD R3, RZ, RZ, -UR13 ;  /* 0x8000000dff037e24 */ /* 0x000fea000f8e02ff */
[----:B------:R-:W-:Y:S11]  /*49d0*/  R2UR UR8, R3 ;  /* 0x00000000030872ca */ /* 0x000ff600000e0000 */
[----:B------:R-:W-:Y:S02]  /*49e0*/  @!UPT UIADD3 URZ, UPT, UPT, URZ, URZ, URZ ;  /* 0x000000fffffff290 */ /* 0x000fe4000fffe0ff */
[----:B------:R-:W-:Y:S01]  /*49f0*/  UIMAD UR12, UR4, UR8, UR12 ;  /* 0x00000008040c72a4 */ /* 0x000fe2000f8e020c */
[----:B-1----:R-:W-:Y:S11]  /*4a00*/  @!P2 BRA `(.L_x_76) ;  /* 0x000000340038a947 */ /* 0x002ff60003800000 */
.L_x_162:
[----:B------:R-:W2:Y:S01]  /*4a10*/  LDC.64 R14, c[0x0][0xb10] ;  /* 0x0002c400ff0e7b82 */ /* 0x000ea20000000a00 */
[----:B------:R-:W-:Y:S01]  /*4a20*/  @!P4 R2UR UR14, R18 ;  /* 0x00000000120ec2ca */ /* 0x000fe200000e0000 */
[----:B------:R-:W-:Y:S01]  /*4a30*/  VOTEU.ALL UP1, P4 ;  /* 0x0000000000ff7886 */ /* 0x000fe20002020000 */
[----:B------:R-:W-:Y:S01]  /*4a40*/  @!P4 R2UR UR8, R12 ;  /* 0x000000000c08c2ca */ /* 0x000fe200000e0000 */
[----:B------:R-:W-:Y:S01]  /*4a50*/  UIADD3 UR9, UPT, UPT, UR17, 0xd0, URZ ;  /* 0x000000d011097890 */ /* 0x000fe2000fffe0ff */
[----:B------:R-:W-:Y:S03]  /*4a60*/  @!P4 IMAD.MOV.U32 R18, RZ, RZ, 0x1000 ;  /* 0x00001000ff12c424 */ /* 0x000fe600078e00ff */
[----:B------:R-:W3:Y:S01]  /*4a70*/  LDC.64 R10, c[0x0][0xb18] ;  /* 0x0002c600ff0a7b82 */ /* 0x000ee20000000a00 */
[----:B------:R-:W-:Y:S01]  /*4a80*/  @!UP1 UPRMT UR20, URZ, 0x40, URZ ;  /* 0x00000040ff149896 */ /* 0x000fe200080000ff */
[----:B------:R-:W-:Y:S01]  /*4a90*/  @P3 SHF.R.U32.HI R19, RZ, 0x10, R29 ;  /* 0x00000010ff133819 */ /* 0x000fe2000001161d */
[----:B------:R-:W-:Y:S01]  /*4aa0*/  VOTEU.ALL UP0, P4 ;  /* 0x0000000000ff7886 */ /* 0x000fe20002000000 */
[----:B------:R-:W-:Y:S04]  /*4ab0*/  UIADD3 UR16, UPT, UPT, UR18, 0x1, URZ ;  /* 0x0000000112107890 */ /* 0x000fe8000fffe0ff */
[----:B-1----:R-:W1:Y:S01]  /*4ac0*/  @!P1 LDC R0, c[0x0][0xb20] ;  /* 0x0002c800ff009b82 */ /* 0x002e620000000800 */
[----:B------:R-:W-:Y:S01]  /*4ad0*/  @!UP1 UPRMT UR20, UR20, 0x5410, URZ ;  /* 0x0000541014149896 */ /* 0x000fe200080000ff */
[----:B------:R-:W-:Y:S01]  /*4ae0*/  IMAD.U32 R42, RZ, RZ, UR14 ;  /* 0x0000000eff2a7e24 */ /* 0x000fe2000f8e00ff */
[----:B------:R-:W-:Y:S05]  /*4af0*/  UISETP.NE.AND UP5, UPT, UR16, 0x3, UPT ;  /* 0x000000031000788c */ /* 0x000fea000bfa5270 */
[----:B------:R-:W4:Y:S01]  /*4b00*/  @!P1 LDC R3, c[0x0][0xb0c] ;  /* 0x0002c300ff039b82 */ /* 0x000f220000000800 */
[----:B------:R-:W-:Y:S01]  /*4b10*/  IMAD.U32 R43, RZ, RZ, UR8 ;  /* 0x00000008ff2b7e24 */ /* 0x000fe2000f8e00ff */
[----:B------:R-:W-:Y:S01]  /*4b20*/  @!UP1 ULEA UR8, UR18, UR7, 0xc ;  /* 0x0000000712089291 */ /* 0x000fe2000f8e60ff */
[----:B------:R-:W-:Y:S01]  /*4b30*/  @!P4 R2UR UR22, R42 ;  /* 0x000000002a16c2ca */ /* 0x000fe200000e0000 */
[----:B------:R-:W-:Y:S02]  /*4b40*/  UPRMT UR19, UR45, 0x654, UR9 ;  /* 0x000006542d137896 */ /* 0x000fe40008000009 */
[----:B------:R-:W-:Y:S01]  /*4b50*/  @!P4 R2UR UR23, R43 ;  /* 0x000000002b17c2ca */ /* 0x000fe200000e0000 */
[----:B------:R-:W-:Y:S02]  /*4b60*/  @!UP1 UIADD3 UR8, UPT, UPT, UR8, 0x200, URZ ;  /* 0x0000020008089890 */ /* 0x000fe4000fffe0ff */
[----:B------:R-:W-:Y:S02]  /*4b70*/  USEL UR18, URZ, 0x1, UP5 ;  /* 0x00000001ff127887 */ /* 0x000fe4000a800000 */
[----:B------:R-:W-:Y:S04]  /*4b80*/  USEL UR16, UR16, URZ, UP5 ;  /* 0x000000ff10107287 */ /* 0x000fe8000a800000 */
[----:B------:R-:W-:Y:S01]  /*4b90*/  ULEA UR14, UR16, UR7, 0x3 ;  /* 0x00000007100e7291 */ /* 0x000fe2000f8e18ff */
[----:B------:R-:W-:Y:S03]  /*4ba0*/  LOP3.LUT R40, R40, UR18, RZ, 0x3c, !PT ;  /* 0x0000001228287c12 */ /* 0x000fe6000f8e3cff */
[----:B------:R1:W-:Y:S01]  /*4bb0*/  @!UP0 UTMALDG.4D.IM2COL [UR8], [UR22], UR20 ;  /* 0x00000008160083b4 */ /* 0x0003e20008058014 */
[----:B------:R1:W-:Y:S01]  /*4bc0*/  @!P4 SYNCS.ARRIVE.TRANS64.RED.A0TR RZ, [UR17+0xd0], R18 ;  /* 0x0000d012ffffc9a7 */ /* 0x0003e20008300411 */
[----:B------:R-:W-:Y:S02]  /*4bd0*/  SHF.L.U32 R12, R40, 0x1f, RZ ;  /* 0x0000001f280c7819 */ /* 0x000fe400000006ff */
[----:B----4-:R-:W-:Y:S01]  /*4be0*/  @!P1 ISETP.NE.AND P2, PT, R3, 0x1, PT ;  /* 0x000000010300980c */ /* 0x010fe20003f45270 */
[C---:B--2---:R-:W-:Y:S01]  /*4bf0*/  @!P1 IMAD.HI.U32 R14, R13.reuse, R14, RZ ;  /* 0x0000000e0d0e9227 */ /* 0x044fe200078e00ff */
[----:B---3--:R-:W-:Y:S03]  /*4c00*/  @!P1 ISETP.NE.AND P0, PT, R10, 0x1, PT ;  /* 0x000000010a00980c */ /* 0x008fe60003f05270 */
[C---:B------:R-:W-:Y:S01]  /*4c10*/  @!P1 IMAD.HI.U32 R11, R8.reuse, R11, RZ ;  /* 0x0000000b080b9227 */ /* 0x040fe200078e00ff */
[----:B------:R-:W-:Y:S04]  /*4c20*/  @!P1 SHF.R.U32.HI R14, RZ, R15, R14 ;  /* 0x0000000fff0e9219 */ /* 0x000fe8000001160e */
[----:B-1----:R-:W-:Y:S01]  /*4c30*/  @!P1 SHF.R.U32.HI R9, RZ, R0, R11 ;  /* 0x00000000ff099219 */ /* 0x002fe2000001160b */
[----:B------:R-:W-:Y:S01]  /*4c40*/  SYNCS.ARRIVE.TRANS64.RED.A1T0 RZ, [UR19], RZ ;  /* 0x000000ffffff79a7 */ /* 0x000fe20008100413 */
[----:B------:R-:W-:Y:S02]  /*4c50*/  @!P1 SEL R14, R13, R14, !P2 ;  /* 0x0000000e0d0e9207 */ /* 0x000fe40005000000 */
[----:B------:R-:W-:Y:S01]  /*4c60*/  @!P1 SEL R9, R8, R9, !P0 ;  /* 0x0000000908099207 */ /* 0x000fe20004000000 */
[----:B------:R-:W1:Y:S04]  /*4c70*/  SYNCS.PHASECHK.TRANS64.TRYWAIT P5, [UR14+0xe8], R12 ;  /* 0x0000e80cff0075a7 */ /* 0x000e6800080a110e */
[----:B------:R-:W-:Y:S02]  /*4c80*/  @!P1 IMAD.IADD R0, R9, 0x1, -R14 ;  /* 0x0000000109009824 */ /* 0x000fe400078e0a0e */
[----:B------:R-:W-:Y:S02]  /*4c90*/  @!P1 IMAD.IADD R9, R14, 0x1, -R9 ;  /* 0x000000010e099824 */ /* 0x000fe400078e0a09 */
[----:B------:R-:W-:Y:S02]  /*4ca0*/  @!P1 IMAD R13, R0, R3, R13 ;  /* 0x00000003000d9224 */ /* 0x000fe400078e020d */
[----:B------:R-:W-:Y:S01]  /*4cb0*/  @!P1 IMAD R8, R9, R10, R8 ;  /* 0x0000000a09089224 */ /* 0x000fe200078e0208 */
[----:B-1----:R-:W-:Y:S06]  /*4cc0*/  @!P5 BRA `(.L_x_77) ;  /* 0x0000003000a0d947 */ /* 0x002fec0003800000 */
.L_x_164:
[----:B-1----:R-:W-:Y:S01]  /*4cd0*/  @!P4 IADD3 R3, P0, PT, R38, 0x580, RZ ;  /* 0x000005802603c810 */ /* 0x002fe20007f1e0ff */
[----:B------:R-:W-:Y:S01]  /*4ce0*/  VOTEU.ALL UP1, P4 ;  /* 0x0000000000ff7886 */ /* 0x000fe20002020000 */
[----:B------:R-:W-:Y:S01]  /*4cf0*/  UIADD3 UR17, UPT, UPT, UR16, 0x1, URZ ;  /* 0x0000000110117890 */ /* 0x000fe2000fffe0ff */
[----:B------:R-:W-:Y:S01]  /*4d00*/  LOP3.LUT R36, R36, 0x1, RZ, 0x3c, !PT ;  /* 0x0000000124247812 */ /* 0x000fe200078e3cff */
[----:B------:R-:W-:Y:S01]  /*4d10*/  VOTEU.ALL UP0, P4 ;  /* 0x0000000000ff7886 */ /* 0x000fe20002000000 */
[----:B------:R-:W-:Y:S01]  /*4d20*/  @!P4 IMAD.X R0, RZ, RZ, R39, P0 ;  /* 0x000000ffff00c224 */ /* 0x000fe200000e0627 */
[----:B------:R-:W-:Y:S01]  /*4d30*/  @!P4 R2UR UR9, R3 ;  /* 0x000000000309c2ca */ /* 0x000fe200000e0000 */
[----:B------:R-:W-:Y:S01]  /*4d40*/  @!UP1 UIADD3 UR10, UPT, UPT, UR10, 0x20, URZ ;  /* 0x000000200a0a9890 */ /* 0x000fe2000fffe0ff */
[----:B------:R-:W-:Y:S01]  /*4d50*/  IMAD.IADD R18, R8, 0x1, R62 ;  /* 0x0000000108127824 */ /* 0x000fe200078e023e */
[----:B------:R-:W-:Y:S01]  /*4d60*/  UISETP.NE.AND UP5, UPT, UR17, 0x3, UPT ;  /* 0x000000031100788c */ /* 0x000fe2000bfa5270 */
[----:B------:R-:W-:Y:S01]  /*4d70*/  @!P4 R2UR UR8, R0 ;  /* 0x000000000008c2ca */ /* 0x000fe200000e0000 */
[----:B------:R-:W-:Y:S04]  /*4d80*/  IMAD.IADD R45, R13, 0x1, R64 ;  /* 0x000000010d2d7824 */ /* 0x000fe800078e0240 */
[----:B------:R-:W-:Y:S04]  /*4d90*/  PLOP3.LUT P0, PT, PT, PT, UP5, 0x80, 0x8 ;  /* 0x000000000008781c */ /* 0x000fe80003f0f058 */
[----:B------:R-:W-:Y:S01]  /*4da0*/  IMAD.U32 R10, RZ, RZ, UR9 ;  /* 0x00000009ff0a7e24 */ /* 0x000fe2000f8e00ff */
[----:B------:R-:W-:Y:S01]  /*4db0*/  UIADD3 UR9, UPT, UPT, UR14, 0xd0, URZ ;  /* 0x000000d00e097890 */ /* 0x000fe2000fffe0ff */
[----:B------:R-:W-:Y:S02]  /*4dc0*/  SEL R3, RZ, 0x1, P0 ;  /* 0x00000001ff037807 */ /* 0x000fe40000000000 */
[----:B------:R-:W-:Y:S01]  /*4dd0*/  IMAD.U32 R11, RZ, RZ, UR8 ;  /* 0x00000008ff0b7e24 */ /* 0x000fe2000f8e00ff */
[----:B------:R-:W-:Y:S01]  /*4de0*/  @!UP1 ULEA UR8, UR16, UR7, 0xc ;  /* 0x0000000710089291 */ /* 0x000fe2000f8e60ff */
[----:B------:R-:W-:Y:S01]  /*4df0*/  @!P4 R2UR UR20, R10 ;  /* 0x000000000a14c2ca */ /* 0x000fe200000e0000 */
[----:B------:R-:W-:Y:S01]  /*4e00*/  @!UP1 UPRMT UR16, URZ, 0x40, URZ ;  /* 0x00000040ff109896 */ /* 0x000fe200080000ff */
[----:B------:R-:W-:Y:S01]  /*4e10*/  LOP3.LUT R40, R40, R3, RZ, 0x3c, !PT ;  /* 0x0000000328287212 */ /* 0x000fe200078e3cff */
[----:B------:R-:W-:Y:S01]  /*4e20*/  @!UP1 UIADD3 UR8, UPT, UPT, UR8, 0x200, URZ ;  /* 0x0000020008089890 */ /* 0x000fe2000fffe0ff */
[----:B------:R-:W-:Y:S01]  /*4e30*/  @!P4 R2UR UR21, R11 ;  /* 0x000000000b15c2ca */ /* 0x000fe200000e0000 */
[----:B------:R-:W-:Y:S02]  /*4e40*/  @!UP1 UPRMT UR19, UR16, 0x5410, URZ ;  /* 0x0000541010139896 */ /* 0x000fe400080000ff */
[----:B------:R-:W-:Y:S10]  /*4e50*/  UPRMT UR18, UR45, 0x654, UR9 ;  /* 0x000006542d127896 */ /* 0x000ff40008000009 */
[----:B------:R2:W-:Y:S01]  /*4e60*/  @!UP0 UTMALDG.4D.IM2COL [UR8], [UR20], UR19 ;  /* 0x00000008140083b4 */ /* 0x0005e20008058013 */
[----:B------:R2:W-:Y:S01]  /*4e70*/  @!P4 SYNCS.ARRIVE.TRANS64.RED.A0TR RZ, [UR14+0xd0], R33 ;  /* 0x0000d021ffffc9a7 */ /* 0x0005e2000830040e */
[----:B------:R-:W-:Y:S01]  /*4e80*/  UPLOP3.LUT UP0, UPT, UPT, UPT, UPT, 0x80, 0x8 ;  /* 0x000000000008789c */ /* 0x000fe20003f0f070 */
[----:B------:R-:W-:Y:S01]  /*4e90*/  SYNCS.ARRIVE.TRANS64.RED.A1T0 RZ, [UR18], RZ ;  /* 0x000000ffffff79a7 */ /* 0x000fe20008100412 */
[----:B------:R-:W-:Y:S01]  /*4ea0*/  USEL UR18, UR17, URZ, UP5 ;  /* 0x000000ff11127287 */ /* 0x000fe2000a800000 */
[----:B------:R-:W-:Y:S11]  /*4eb0*/  @P3 BRA `(.L_x_78) ;  /* 0xfffffff400043947 */ /* 0x000ff6000383ffff */
[----:B------:R-:W-:Y:S01]  /*4ec0*/  UIADD3 UR7, UPT, UPT, UR7, 0xe8, URZ ;  /* 0x000000e807077890 */ /* 0x000fe2000fffe0ff */
[----:B------:R-:W-:-:S03]  /*4ed0*/  SHF.L.U32 R3, R40, 0x1f, RZ ;  /* 0x0000001f28037819 */ /* 0x000fc600000006ff */
[----:B------:R-:W-:-:S09]  /*4ee0*/  ULEA UR4, UR18, UR7, 0x3 ;  /* 0x0000000712047291 */ /* 0x000fd2000f8e18ff */
[----:B------:R-:W1:Y:S02]  /*4ef0*/  SYNCS.PHASECHK.TRANS64.TRYWAIT P0, [UR4], R3 ;  /* 0x00000003ff0075a7 */ /* 0x000e640008001104 */
[----:B-1----:R-:W-:Y:S05]  /*4f00*/  @!P0 BRA `(.L_x_79) ;  /* 0x0000003000288947 */ /* 0x002fea0003800000 */
.L_x_166:
[----:B------:R-:W-:-:S04]  /*4f10*/  UIADD3 UR4, UPT, UPT, UR18, 0x1, URZ ;  /* 0x0000000112047890 */ /* 0x000fc8000fffe0ff */
[----:B------:R-:W-:-:S04]  /*4f20*/  UISETP.NE.AND UP0, UPT, UR4, 0x3, UPT ;  /* 0x000000030400788c */ /* 0x000fc8000bf05270 */
[----:B------:R-:W-:Y:S02]  /*4f30*/  USEL UR4, UR4, URZ, UP0 ;  /* 0x000000ff04047287 */ /* 0x000fe40008000000 */
[----:B------:R-:W-:-:S04]  /*4f40*/  PLOP3.LUT P0, PT, PT, PT, UP0, 0x80, 0x8 ;  /* 0x000000000008781c */ /* 0x000fc80003f0f008 */
[----:B-1----:R-:W-:Y:S01]  /*4f50*/  SEL R3, RZ, 0x1, P0 ;  /* 0x00000001ff037807 */ /* 0x002fe20000000000 */
[----:B------:R-:W-:-:S03]  /*4f60*/  IMAD.U32 R0, RZ, RZ, UR4 ;  /* 0x00000004ff007e24 */ /* 0x000fc6000f8e00ff */
[----:B------:R-:W-:Y:S02]  /*4f70*/  LOP3.LUT R40, R40, R3, RZ, 0x3c, !PT ;  /* 0x0000000328287212 */ /* 0x000fe400078e3cff */
[C---:B------:R-:W-:Y:S01]  /*4f80*/  LEA R2, R0.reuse, UR7, 0x3 ;  /* 0x0000000700027c11 */ /* 0x040fe2000f8e18ff */
[----:B------:R-:W-:Y:S01]  /*4f90*/  VIADD R0, R0, 0x1 ;  /* 0x0000000100007836 */ /* 0x000fe20000000000 */
[----:B------:R-:W-:-:S04]  /*4fa0*/  SHF.L.U32 R3, R40, 0x1f, RZ ;  /* 0x0000001f28037819 */ /* 0x000fc800000006ff */
[----:B------:R-:W1:Y:S01]  /*4fb0*/  SYNCS.PHASECHK.TRANS64.TRYWAIT P1, [R2+URZ], R3 ;  /* 0x00000003020075a7 */ /* 0x000e6200080211ff */
[----:B------:R-:W-:-:S04]  /*4fc0*/  ISETP.NE.AND P0, PT, R0, 0x3, PT ;  /* 0x000000030000780c */ /* 0x000fc80003f05270 */
[----:B------:R-:W-:Y:S02]  /*4fd0*/  SEL R5, RZ, 0x1, P0 ;  /* 0x00000001ff057807 */ /* 0x000fe40000000000 */
[----:B------:R-:W-:Y:S02]  /*4fe0*/  SEL R0, R0, RZ, P0 ;  /* 0x000000ff00007207 */ /* 0x000fe40000000000 */
[----:B------:R-:W-:Y:S01]  /*4ff0*/  LOP3.LUT R5, R40, R5, RZ, 0x3c, !PT ;  /* 0x0000000528057212 */ /* 0x000fe200078e3cff */
[----:B-1----:R-:W-:Y:S06]  /*5000*/  @!P1 BRA `(.L_x_80) ;  /* 0x0000003000009947 */ /* 0x002fec0003800000 */
.L_x_167:
[----:B------:R-:W-:Y:S02]  /*5010*/  LEA R0, R0, UR7, 0x3 ;  /* 0x0000000700007c11 */ /* 0x000fe4000f8e18ff */
[----:B------:R-:W-:-:S07]  /*5020*/  SHF.L.U32 R5, R5, 0x1f, RZ ;  /* 0x0000001f05057819 */ /* 0x000fce00000006ff */
.L_x_81:
[----:B---3--:R3:W4:Y:S02]  /*5030*/  SYNCS.PHASECHK.TRANS64.TRYWAIT P0, [R0+URZ], R5 ;  /* 0x00000005000075a7 */ /* 0x00872400080011ff */
[----:B----4-:R-:W-:Y:S05]  /*5040*/  @!P0 NANOSLEEP.SYNCS 0x989680 ;  /* 0x009896800000895d */ /* 0x010fea0003900000 */
[----:B------:R-:W4:Y:S02]  /*5050*/  @!P0 SYNCS.PHASECHK.TRANS64 P0, [R0+URZ], R5 ;  /* 0x00000005000085a7 */ /* 0x000f2400080010ff */
[----:B--2-4-:R-:W-:Y:S05]  /*5060*/  @P0 EXIT ;  /* 0x000000000000094d */ /* 0x014fea0003800000 */
[----:B------:R-:W-:Y:S05]  /*5070*/  BRA `(.L_x_81) ;  /* 0xfffffffc00ec7947 */ /* 0x000fea000383ffff */
.L_x_69:
[----:B------:R-:W-:-:S06]  /*5080*/  UISETP.GE.AND UP0, UPT, UR6, 0x4, UPT ;  /* 0x000000040600788c */ /* 0x000fcc000bf06270 */
[----:B------:R-:W-:-:S13]  /*5090*/  PLOP3.LUT P0, PT, PT, PT, UP0, 0x80, 0x8 ;  /* 0x000000000008781c */ /* 0x000fda0003f0f008 */
[----:B------:R-:W-:Y:S05]  /*50a0*/  @!P0 EXIT ;  /* 0x000000000000894d */ /* 0x000fea0003800000 */
[----:B------:R-:W-:Y:S01]  /*50b0*/  BAR.SYNC.DEFER_BLOCKING 0x6, 0xa0 ;  /* 0x0182800000007b1d */ /* 0x000fe20000010000 */
[C---:B------:R-:W-:Y:S01]  /*50c0*/  IMAD.SHL.U32 R4, R76.reuse, 0x20, RZ ;  /* 0x000000204c047824 */ /* 0x040fe200078e00ff */
[----:B------:R-:W-:Y:S01]  /*50d0*/  SHF.R.U32.HI R5, RZ, 0x1, R76 ;  /* 0x00000001ff057819 */ /* 0x000fe2000001164c */
[C---:B------:R-:W-:Y:S01]  /*50e0*/  IMAD.SHL.U32 R0, R76.reuse, 0x4, RZ ;  /* 0x000000044c007824 */ /* 0x040fe200078e00ff */
[C---:B------:R-:W-:Y:S01]  /*50f0*/  LOP3.LUT P0, RZ, R76.reuse, 0x4, RZ, 0xc0, !PT ;  /* 0x000000044cff7812 */ /* 0x040fe2000780c0ff */
[----:B------:R-:W-:Y:S01]  /*5100*/  IMAD.SHL.U32 R75, R76, 0x10, RZ ;  /* 0x000000104c4b7824 */ /* 0x000fe200078e00ff */
[----:B------:R-:W-:Y:S01]  /*5110*/  UMOV UR52, 0x400 ;  /* 0x0000040000347882 */ /* 0x000fe20000000000 */
[----:B------:R-:W-:Y:S01]  /*5120*/  LOP3.LUT R3, R4, 0xc0, RZ, 0xc0, !PT ;  /* 0x000000c004037812 */ /* 0x000fe200078ec0ff */
[----:B------:R-:W-:Y:S01]  /*5130*/  ULEA UR52, UR45, UR52, 0x18 ;  /* 0x000000342d347291 */ /* 0x000fe2000f8ec0ff */
[----:B------:R-:W1:Y:S01]  /*5140*/  LDC R67, c[0x0][0x370] ;  /* 0x0000dc00ff437b82 */ /* 0x000e620000000800 */
[----:B------:R-:W-:Y:S01]  /*5150*/  LOP3.LUT R75, R75, 0x600, RZ, 0xc0, !PT ;  /* 0x000006004b4b7812 */ /* 0x000fe200078ec0ff */
[----:B------:R-:W-:Y:S01]  /*5160*/  IMAD.U32 R32, R76, 0x10000, RZ ;  /* 0x000100004c207824 */ /* 0x000fe200078e00ff */
[----:B------:R-:W-:Y:S01]  /*5170*/  LOP3.LUT R0, R3, 0x18, R0, 0xf8, !PT ;  /* 0x0000001803007812 */ /* 0x000fe200078ef800 */
[----:B------:R-:W-:Y:S01]  /*5180*/  IMAD.MOV.U32 R80, RZ, RZ, 0x10 ;  /* 0x00000010ff507424 */ /* 0x000fe200078e00ff */
[--C-:B------:R-:W-:Y:S01]  /*5190*/  LOP3.LUT R75, R75, 0x20, R4.reuse, 0xf8, !PT ;  /* 0x000000204b4b7812 */ /* 0x100fe200078ef804 */
[----:B------:R-:W-:Y:S01]  /*51a0*/  IMAD.MOV.U32 R74, RZ, RZ, 0x1 ;  /* 0x00000001ff4a7424 */ /* 0x000fe200078e00ff */
[----:B------:R-:W-:Y:S01]  /*51b0*/  LOP3.LUT R0, R0, 0x8, R5, 0x78, !PT ;  /* 0x0000000800007812 */ /* 0x000fe200078e7805 */
[----:B------:R-:W2:Y:S01]  /*51c0*/  LDC R28, c[0x0][0xb0c] ;  /* 0x0002c300ff1c7b82 */ /* 0x000ea20000000800 */
[----:B------:R-:W-:Y:S01]  /*51d0*/  LOP3.LUT R75, R75, 0x100, R4, 0xf8, !PT ;  /* 0x000001004b4b7812 */ /* 0x000fe200078ef804 */
[----:B------:R-:W-:Y:S01]  /*51e0*/  IMAD.MOV.U32 R30, RZ, RZ, RZ ;  /* 0x000000ffff1e7224 */ /* 0x000fe200078e00ff */
[----:B------:R-:W-:-:S02]  /*51f0*/  LOP3.LUT R76, R76, 0x60, RZ, 0xc0, !PT ;  /* 0x000000604c4c7812 */ /* 0x000fc400078ec0ff */
[----:B------:R-:W-:Y:S02]  /*5200*/  CS2R R72, SRZ ;  /* 0x0000000000487805 */ /* 0x000fe4000001ff00 */
[----:B------:R-:W-:Y:S01]  /*5210*/  LOP3.LUT R75, R75, R0, RZ, 0xfc, !PT ;  /* 0x000000004b4b7212 */ /* 0x000fe200078efcff */
[----:B------:R-:W4:Y:S01]  /*5220*/  LDCU.64 UR56, c[0x0][0x348] ;  /* 0x00006900ff3877ac */ /* 0x000f220008000a00 */
[----:B------:R-:W3:Y:S01]  /*5230*/  LDS R2, [UR52+0x160] ;  /* 0x00016034ff027984 */ /* 0x000ee20008000800 */
[----:B------:R-:W1:Y:S01]  /*5240*/  LDC R65, c[0x0][0xb20] ;  /* 0x0002c800ff417b82 */ /* 0x000e620000000800 */
[----:B------:R-:W-:Y:S01]  /*5250*/  LOP3.LUT R32, R32, 0x600000, RZ, 0xc0, !PT ;  /* 0x0060000020207812 */ /* 0x000fe200078ec0ff */
[----:B------:R-:W1:Y:S01]  /*5260*/  LDCU.64 UR36, c[0x0][0x888] ;  /* 0x00011100ff2477ac */ /* 0x000e620008000a00 */
[----:B------:R-:W-:Y:S01]  /*5270*/  SEL R80, R80, 0xfffffff0, !P0 ;  /* 0xfffffff050507807 */ /* 0x000fe20004000000 */
[----:B------:R-:W1:Y:S04]  /*5280*/  LDCU.64 UR46, c[0x0][0x8b0] ;  /* 0x00011600ff2e77ac */ /* 0x000e680008000a00 */
[----:B------:R-:W1:Y:S01]  /*5290*/  LDC R27, c[0x0][0xb30] ;  /* 0x0002cc00ff1b7b82 */ /* 0x000e620000000800 */
[----:B------:R-:W1:Y:S01]  /*52a0*/  LDCU.64 UR38, c[0x0][0x8a8] ;  /* 0x00011500ff2677ac */ /* 0x000e620008000a00 */
[----:B------:R-:W1:Y:S06]  /*52b0*/  LDCU.64 UR48, c[0x0][0xa90] ;  /* 0x00015200ff3077ac */ /* 0x000e6c0008000a00 */
[----:B------:R-:W1:Y:S01]  /*52c0*/  LDC.64 R56, c[0x0][0xb10] ;  /* 0x0002c400ff387b82 */ /* 0x000e620000000a00 */
[----:B------:R-:W-:Y:S01]  /*52d0*/  UMOV UR58, URZ ;  /* 0x000000ff003a7c82 */ /* 0x000fe20008000000 */
[----:B------:R-:W-:Y:S01]  /*52e0*/  UIADD3 UR55, UPT, UPT, UR52, 0x200, URZ ;  /* 0x0000020034377890 */ /* 0x000fe2000fffe0ff */
[----:B------:R-:W-:Y:S01]  /*52f0*/  UMOV UR54, URZ ;  /* 0x000000ff00367c82 */ /* 0x000fe20008000000 */
[----:B------:R-:W-:-:S04]  /*5300*/  UMOV UR53, URZ ;  /* 0x000000ff00357c82 */ /* 0x000fc80008000000 */
[----:B------:R-:W1:Y:S08]  /*5310*/  LDC.64 R24, c[0x0][0xb18] ;  /* 0x0002c600ff187b82 */ /* 0x000e700000000a00 */
[----:B------:R-:W1:Y:S01]  /*5320*/  LDC.64 R52, c[0x0][0x888] ;  /* 0x00022200ff347b82 */ /* 0x000e620000000a00 */
[C---:B---3--:R-:W-:Y:S01]  /*5330*/  VIADD R3, R2.reuse, 0x40 ;  /* 0x0000004002037836 */ /* 0x048fe20000000000 */
[----:B------:R-:W-:-:S06]  /*5340*/  LOP3.LUT R2, R2, 0xffff, RZ, 0xc0, !PT ;  /* 0x0000ffff02027812 */ /* 0x000fcc00078ec0ff */
[----:B------:R-:W3:Y:S01]  /*5350*/  LDC.64 R22, c[0x0][0xb28] ;  /* 0x0002ca00ff167b82 */ /* 0x000ee20000000a00 */
[----:B------:R-:W-:-:S05]  /*5360*/  LOP3.LUT R3, R3, 0xffff, RZ, 0xc0, !PT ;  /* 0x0000ffff03037812 */ /* 0x000fca00078ec0ff */
[----:B------:R1:W-:Y:S02]  /*5370*/  STL.64 [R1], R2 ;  /* 0x0000000201007387 */ /* 0x0003e40000100a00 */
[----:B------:R-:W1:Y:S08]  /*5380*/  LDC.64 R54, c[0x0][0x890] ;  /* 0x00022400ff367b82 */ /* 0x000e700000000a00 */
[----:B------:R-:W1:Y:S08]  /*5390*/  LDC.64 R60, c[0x0][0xa80] ;  /* 0x0002a000ff3c7b82 */ /* 0x000e700000000a00 */
[----:B------:R-:W1:Y:S08]  /*53a0*/  LDC.64 R58, c[0x0][0xa88] ;  /* 0x0002a200ff3a7b82 */ /* 0x000e700000000a00 */
[----:B--2-4-:R-:W1:Y:S02]  /*53b0*/  LDC R66, c[0x0][0x374] ;  /* 0x0000dd00ff427b82 */ /* 0x014e640000000800 */
.L_x_112:
[----:B-1----:R-:W-:Y:S04]  /*53c0*/  SHF.L.U32 R3, R72, 0x1f, RZ ;  /* 0x0000001f48037819 */ /* 0x002fe800000006ff */
[----:B------:R-:W1:Y:S02]  /*53d0*/  SYNCS.PHASECHK.TRANS64.TRYWAIT P0, [UR52+0x110], R3 ;  /* 0x00011003ff0075a7 */ /* 0x000e640008001134 */
[----:B-1----:R-:W-:Y:S05]  /*53e0*/  @!P0 BRA `(.L_x_82) ;  /* 0x0000002c001c8947 */ /* 0x002fea0003800000 */
.L_x_169:
[----:B------:R-:W2:Y:S01]  /*53f0*/  LDC.64 R12, c[0x0][0xb10] ;  /* 0x0002c400ff0c7b82 */ /* 0x000ea20000000a00 */
[----:B------:R-:W4:Y:S01]  /*5400*/  LDS.128 R36, [UR52+0x150] ;  /* 0x00015034ff247984 */ /* 0x000f220008000c00 */
[----:B------:R-:W-:Y:S01]  /*5410*/  UIADD3 UR4, UPT, UPT, UR52, 0x118, URZ ;  /* 0x0000011834047890 */ /* 0x000fe2000fffe0ff */
[----:B-1----:R-:W-:Y:S01]  /*5420*/  IMAD R0, R30, 0x4, R1 ;  /* 0x000000041e007824 */ /* 0x002fe200078e0201 */
[----:B------:R-:W-:Y:S04]  /*5430*/  ISETP.NE.AND P1, PT, R27, 0x1, PT ;  /* 0x000000011b00780c */ /* 0x000fe80003f25270 */
[----:B------:R-:W1:Y:S01]  /*5440*/  LDC.64 R10, c[0x0][0xb18] ;  /* 0x0002c600ff0a7b82 */ /* 0x000e620000000a00 */
[----:B------:R-:W-:Y:S01]  /*5450*/  UPRMT UR4, URZ, 0x654, UR4 ;  /* 0x00000654ff047896 */ /* 0x000fe20008000004 */
[----:B------:R-:W-:Y:S01]  /*5460*/  ISETP.GE.AND P0, PT, R26, 0x1, PT ;  /* 0x000000011a00780c */ /* 0x000fe20003f06270 */
[----:B------:R-:W-:Y:S01]  /*5470*/  @!PT LDS RZ, [RZ] ;  /* 0x00000000fffff984 */ /* 0x000fe20000000800 */
[----:B------:R-:W-:Y:S01]  /*5480*/  @!PT LDS RZ, [RZ] ;  /* 0x00000000fffff984 */ /* 0x000fe20000000800 */
[----:B------:R-:W-:Y:S01]  /*5490*/  @!PT LDS RZ, [RZ] ;  /* 0x00000000fffff984 */ /* 0x000fe20000000800 */
[----:B------:R-:W-:Y:S01]  /*54a0*/  @!PT LDS RZ, [RZ] ;  /* 0x00000000fffff984 */ /* 0x000fe20000000800 */
[----:B------:R3:W-:Y:S06]  /*54b0*/  MEMBAR.ALL.CTA ;  /* 0x0000000000007992 */ /* 0x0007ec0000008000 */
[----:B---3--:R-:W3:Y:S01]  /*54c0*/  FENCE.VIEW.ASYNC.S ;  /* 0x00000000000073c6 */ /* 0x008ee20000000000 */
[----:B------:R-:W1:Y:S08]  /*54d0*/  @!P1 LDC R14, c[0x0][0xb20] ;  /* 0x0002c800ff0e9b82 */ /* 0x000e700000000800 */
[----:B------:R-:W1:Y:S01]  /*54e0*/  @!P1 LDC R9, c[0x0][0xb0c] ;  /* 0x0002c300ff099b82 */ /* 0x000e620000000800 */
[----:B---3--:R-:W-:Y:S01]  /*54f0*/  SYNCS.ARRIVE.TRANS64.RED.A1T0 RZ, [UR4], RZ ;  /* 0x000000ffffff79a7 */ /* 0x008fe20008100404 */
[----:B------:R3:W5:Y:S01]  /*5500*/  LDL R17, [R0] ;  /* 0x0000000000117983 */ /* 0x0007620000100800 */
[----:B----4-:R-:W-:Y:S04]  /*5510*/  LOP3.LUT P4, RZ, R38, 0x1, RZ, 0xc0, !PT ;  /* 0x0000000126ff7812 */ /* 0x010fe8000788c0ff */
[----:B------:R-:W-:Y:S09]  /*5520*/  P2R R81, PR, RZ, 0x10 ;  /* 0x00000010ff517803 */ /* 0x000ff20000000000 */
[----:B------:R-:W-:Y:S02]  /*5530*/  @P4 MOV R31, R36 ;  /* 0x00000024001f4202 */ /* 0x000fe40000000f00 */
[----:B------:R-:W-:Y:S01]  /*5540*/  @P4 LOP3.LUT R29, R37, 0xffff, RZ, 0xc0, !PT ;  /* 0x0000ffff251d4812 */ /* 0x000fe200078ec0ff */
[----:B--23--:R-:W-:Y:S06]  /*5550*/  @!P0 BRA `(.L_x_83) ;  /* 0x0000000000a48947 */ /* 0x00cfec0003800000 */
[----:B------:R-:W-:Y:S01]  /*5560*/  IMAD.HI.U32 R20, R66, R25, RZ ;  /* 0x0000001942147227 */ /* 0x000fe200078e00ff */
[----:B------:R-:W-:Y:S02]  /*5570*/  ISETP.NE.AND P0, PT, R24, 0x1, PT ;  /* 0x000000011800780c */ /* 0x000fe40003f05270 */
[----:B------:R-:W-:Y:S01]  /*5580*/  ISETP.NE.AND P2, PT, R26, 0x1, PT ;  /* 0x000000011a00780c */ /* 0x000fe20003f45270 */
[-C--:B------:R-:W-:Y:S01]  /*5590*/  IMAD.HI.U32 R16, R67, R56.reuse, RZ ;  /* 0x0000003843107227 */ /* 0x080fe200078e00ff */
[----:B------:R-:W-:Y:S02]  /*55a0*/  SHF.R.U32.HI R21, RZ, R65, R20 ;  /* 0x00000041ff157219 */ /* 0x000fe40000011614 */
[----:B------:R-:W-:Y:S01]  /*55b0*/  ISETP.NE.AND P3, PT, R28, 0x1, PT ;  /* 0x000000011c00780c */ /* 0x000fe20003f65270 */
[----:B------:R-:W-:Y:S01]  /*55c0*/  IMAD.HI.U32 R40, R29, R25, RZ ;  /* 0x000000191d287227 */ /* 0x000fe200078e00ff */
[----:B------:R-:W-:Y:S02]  /*55d0*/  SHF.R.U32.HI R16, RZ, R57, R16 ;  /* 0x00000039ff107219 */ /* 0x000fe40000011610 */
[----:B------:R-:W-:Y:S01]  /*55e0*/  SEL R3, R66, R21, !P0 ;  /* 0x0000001542037207 */ /* 0x000fe20004000000 */
[----:B------:R-:W-:Y:S01]  /*55f0*/  IMAD.HI.U32 R34, R31, R56, RZ ;  /* 0x000000381f227227 */ /* 0x000fe200078e00ff */
[----:B------:R-:W-:Y:S03]  /*5600*/  SEL R7, R67, R16, !P3 ;  /* 0x0000001043077207 */ /* 0x000fe60005800000 */
[-C--:B------:R-:W-:Y:S01]  /*5610*/  IMAD.HI.U32 R16, R3, R22.reuse, RZ ;  /* 0x0000001603107227 */ /* 0x080fe200078e00ff */
[----:B------:R-:W-:Y:S03]  /*5620*/  SHF.R.U32.HI R34, RZ, R57, R34 ;  /* 0x00000039ff227219 */ /* 0x000fe60000011622 */
[----:B------:R-:W-:Y:S01]  /*5630*/  IMAD.HI.U32 R20, R7, R22, RZ ;  /* 0x0000001607147227 */ /* 0x000fe200078e00ff */
[----:B------:R-:W-:Y:S02]  /*5640*/  @P2 SHF.R.U32.HI R3, RZ, R23, R16 ;  /* 0x00000017ff032219 */ /* 0x000fe40000011610 */
[----:B------:R-:W-:Y:S02]  /*5650*/  SHF.R.U32.HI R16, RZ, R65, R40 ;  /* 0x00000041ff107219 */ /* 0x000fe40000011628 */
[----:B------:R-:W-:Y:S01]  /*5660*/  @P2 SHF.R.U32.HI R7, RZ, R23, R20 ;  /* 0x00000017ff072219 */ /* 0x000fe20000011614 */
[C---:B------:R-:W-:Y:S01]  /*5670*/  IMAD R2, R26.reuse, R3, RZ ;  /* 0x000000031a027224 */ /* 0x040fe200078e02ff */
[----:B------:R-:W-:Y:S02]  /*5680*/  SEL R5, R29, R16, !P0 ;  /* 0x000000101d057207 */ /* 0x000fe40004000000 */
[----:B------:R-:W-:Y:S01]  /*5690*/  SEL R3, R31, R34, !P3 ;  /* 0x000000221f037207 */ /* 0x000fe20005800000 */
[----:B------:R-:W-:Y:S01]  /*56a0*/  IMAD R4, R26, R7, RZ ;  /* 0x000000071a047224 */ /* 0x000fe200078e02ff */
[C---:B------:R-:W-:Y:S01]  /*56b0*/  ISETP.GE.AND P0, PT, R5.reuse, R2, PT ;  /* 0x000000020500720c */ /* 0x040fe20003f06270 */
[----:B------:R-:W-:Y:S03]  /*56c0*/  IMAD.HI.U32 R6, R5, R22, RZ ;  /* 0x0000001605067227 */ /* 0x000fe600078e00ff */
[----:B------:R-:W-:Y:S01]  /*56d0*/  ISETP.GE.OR P0, PT, R3, R4, P0 ;  /* 0x000000040300720c */ /* 0x000fe20000706670 */
[----:B------:R-:W-:Y:S01]  /*56e0*/  IMAD.MOV R4, RZ, RZ, -R3 ;  /* 0x000000ffff047224 */ /* 0x000fe200078e0a03 */
[-C--:B------:R-:W-:Y:S03]  /*56f0*/  SHF.R.U32.HI R6, RZ, R23.reuse, R6 ;  /* 0x00000017ff067219 */ /* 0x080fe60000011606 */
[----:B------:R-:W-:Y:S01]  /*5700*/  IMAD R31, R28, R4, R31 ;  /* 0x000000041c1f7224 */ /* 0x000fe200078e021f */
[----:B------:R-:W-:Y:S05]  /*5710*/  SEL R15, R5, R6, !P2 ;  /* 0x00000006050f7207 */ /* 0x000fea0005000000 */
[----:B------:R-:W-:Y:S02]  /*5720*/  IMAD.MOV R6, RZ, RZ, -R15 ;  /* 0x000000ffff067224 */ /* 0x000fe400078e0a0f */
[C---:B------:R-:W-:Y:S04]  /*5730*/  @!P0 IMAD.HI.U32 R2, R3.reuse, R22, RZ ;  /* 0x0000001603028227 */ /* 0x040fe800078e00ff */
[----:B------:R-:W-:Y:S01]  /*5740*/  IMAD R6, R26, R6, R5 ;  /* 0x000000061a067224 */ /* 0x000fe200078e0205 */
[----:B------:R-:W-:Y:S04]  /*5750*/  @!P0 SHF.R.U32.HI R2, RZ, R23, R2 ;  /* 0x00000017ff028219 */ /* 0x000fe80000011602 */
[----:B------:R-:W-:Y:S02]  /*5760*/  @!P0 SEL R0, R3, R2, !P2 ;  /* 0x0000000203008207 */ /* 0x000fe40005000000 */
[----:B------:R-:W-:Y:S02]  /*5770*/  IADD3 R2, PT, PT, -R5, RZ, RZ ;  /* 0x000000ff05027210 */ /* 0x000fe40007ffe1ff */
[----:B------:R-:W-:Y:S01]  /*5780*/  @!P0 IADD3 R8, PT, PT, R15, -R0, RZ ;  /* 0x800000000f088210 */ /* 0x000fe20007ffe0ff */
[----:B------:R-:W-:Y:S02]  /*5790*/  @!P0 IMAD R0, R7, R6, R0 ;  /* 0x0000000607008224 */ /* 0x000fe400078e0200 */
[----:B------:R-:W-:Y:S02]  /*57a0*/  IMAD R29, R24, R2, R29 ;  /* 0x00000002181d7224 */ /* 0x000fe400078e021d */
[----:B------:R-:W-:Y:S02]  /*57b0*/  @!P0 IMAD R5, R8, R26, R3 ;  /* 0x0000001a08058224 */ /* 0x000fe400078e0203 */
[----:B------:R-:W-:Y:S04]  /*57c0*/  @!P0 IMAD.MOV.U32 R3, RZ, RZ, R0 ;  /* 0x000000ffff038224 */ /* 0x000fe800078e0000 */
[----:B------:R-:W-:Y:S02]  /*57d0*/  IMAD R31, R3, R28, R31 ;  /* 0x0000001c031f7224 */ /* 0x000fe400078e021f */
[----:B------:R-:W-:Y:S07]  /*57e0*/  IMAD R29, R5, R24, R29 ;  /* 0x00000018051d7224 */ /* 0x000fee00078e021d */
.L_x_83:
[----:B-1----:R-:W-:Y:S01]  /*57f0*/  @!P1 ISETP.NE.AND P0, PT, R10, 0x1, PT ;  /* 0x000000010a00980c */ /* 0x002fe20003f05270 */
[----:B------:R-:W-:Y:S01]  /*5800*/  @!P1 IMAD.HI.U32 R0, R31, R12, RZ ;  /* 0x0000000c1f009227 */ /* 0x000fe200078e00ff */
[----:B------:R-:W-:Y:S01]  /*5810*/  @!P1 ISETP.NE.AND P2, PT, R9, 0x1, PT ;  /* 0x000000010900980c */ /* 0x000fe20003f45270 */
[----:B------:R-:W-:Y:S01]  /*5820*/  ULOP3.LUT UP0, URZ, UR55, 0x1b0, URZ, 0xc0, !UPT ;  /* 0x000001b037ff7892 */ /* 0x000fe2000f80c0ff */
[----:B------:R-:W-:Y:S01]  /*5830*/  R2UR UR41, R18 ;  /* 0x00000000122972ca */ /* 0x000fe200000e0000 */
[----:B------:R-:W-:Y:S01]  /*5840*/  @!P1 IMAD.HI.U32 R3, R29, R11, RZ ;  /* 0x0000000b1d039227 */ /* 0x000fe200078e00ff */
[----:B------:R-:W-:Y:S02]  /*5850*/  @!P1 SHF.R.U32.HI R0, RZ, R13, R0 ;  /* 0x0000000dff009219 */ /* 0x000fe40000011600 */
[----:B------:R-:W-:Y:S02]  /*5860*/  @P4 SHF.R.U32.HI R79, RZ, 0x10, R37 ;  /* 0x00000010ff4f4819 */ /* 0x000fe40000011625 */
[----:B------:R-:W-:Y:S02]  /*5870*/  @!P1 SHF.R.U32.HI R2, RZ, R14, R3 ;  /* 0x0000000eff029219 */ /* 0x000fe40000011603 */
[----:B------:R-:W-:Y:S02]  /*5880*/  @!P1 SEL R3, R31, R0, !P2 ;  /* 0x000000001f039207 */ /* 0x000fe40005000000 */
[----:B------:R-:W-:Y:S03]  /*5890*/  @!P1 SEL R2, R29, R2, !P0 ;  /* 0x000000021d029207 */ /* 0x000fe60004000000 */
[----:B------:R-:W-:Y:S02]  /*58a0*/  USHF.L.U32 UR41, UR41, 0x6, URZ ;  /* 0x0000000629297899 */ /* 0x000fe400080006ff */
[----:B------:R-:W-:Y:S02]  /*58b0*/  @!P1 IMAD.IADD R0, R2, 0x1, -R3 ;  /* 0x0000000102009824 */ /* 0x000fe400078e0a03 */
[----:B------:R-:W-:Y:S02]  /*58c0*/  @!P1 IMAD.IADD R2, R3, 0x1, -R2 ;  /* 0x0000000103029824 */ /* 0x000fe400078e0a02 */
[----:B------:R-:W-:Y:S02]  /*58d0*/  @!P1 IMAD R31, R0, R9, R31 ;  /* 0x00000009001f9224 */ /* 0x000fe400078e021f */
[----:B------:R-:W-:Y:S01]  /*58e0*/  @!P1 IMAD R29, R2, R10, R29 ;  /* 0x0000000a021d9224 */ /* 0x000fe200078e021d */
[----:B------:R-:W-:Y:S06]  /*58f0*/  BRA.U !UP0, `(.L_x_84) ;  /* 0x00000001087c7547 */ /* 0x000fec000b800000 */
[----:B------:R-:W1:Y:S01]  /*5900*/  LDCU.64 UR8, c[0x4][0x80] ;  /* 0x01001000ff0877ac */ /* 0x000e620008000a00 */
[----:B------:R-:W-:Y:S01]  /*5910*/  MOV R2, 0x0 ;  /* 0x0000000000027802 */ /* 0x000fe20000000f00 */
[----:B------:R-:W-:Y:S02]  /*5920*/  HFMA2 R12, -RZ, RZ, 0, 5.9604644775390625e-08 ;  /* 0x00000001ff0c7431 */ /* 0x000fe400000001ff */
[----:B------:R-:W-:Y:S01]  /*5930*/  IMAD.MOV.U32 R8, RZ, RZ, 0x70 ;  /* 0x00000070ff087424 */ /* 0x000fe200078e00ff */
[----:B------:R2:W3:Y:S01]  /*5940*/  LDC.64 R14, c[0x4][R2] ;  /* 0x01000000020e7b82 */ /* 0x0004e20000000a00 */
[----:B------:R-:W4:Y:S01]  /*5950*/  LDCU.64 UR6, c[0x4][0x88] ;  /* 0x01001100ff0677ac */ /* 0x000f220008000a00 */
[----:B------:R-:W-:Y:S01]  /*5960*/  IMAD.MOV.U32 R13, RZ, RZ, RZ ;  /* 0x000000ffff0d7224 */ /* 0x000fe200078e00ff */
[----:B------:R-:W2:Y:S01]  /*5970*/  LDCU.64 UR4, c[0x4][0x8] ;  /* 0x01000100ff0477ac */ /* 0x000ea20008000a00 */
[----:B-1----:R-:W-:Y:S01]  /*5980*/  MOV R5, UR9 ;  /* 0x0000000900057c02 */ /* 0x002fe20008000f00 */
[----:B------:R-:W-:Y:S01]  /*5990*/  IMAD.U32 R4, RZ, RZ, UR8 ;  /* 0x00000008ff047e24 */ /* 0x000fe2000f8e00ff */
[----:B----4-:R-:W-:Y:S01]  /*59a0*/  MOV R7, UR7 ;  /* 0x0000000700077c02 */ /* 0x010fe20008000f00 */
[----:B------:R-:W-:Y:S01]  /*59b0*/  IMAD.U32 R6, RZ, RZ, UR6 ;  /* 0x00000006ff067e24 */ /* 0x000fe2000f8e00ff */
[----:B--2---:R-:W-:Y:S01]  /*59c0*/  MOV R11, UR5 ;  /* 0x00000005000b7c02 */ /* 0x004fe20008000f00 */
[----:B------:R-:W-:Y:S02]  /*59d0*/  IMAD.U32 R10, RZ, RZ, UR4 ;  /* 0x00000004ff0a7e24 */ /* 0x000fe4000f8e00ff */
[----:B------:R-:W-:Y:S07]  /*59e0*/  LEPC R20, `(.L_x_85) ;  /* 0x000000001014794e */ /* 0x000fee0000000000 */
[----:B---3-5:R-:W-:Y:S05]  /*59f0*/  CALL.ABS.NOINC R14 ;  /* 0x000000000e007343 */ /* 0x028fea0003c00000 */
.L_x_85:
[----:B------:R-:W1:Y:S01]  /*5a00*/  LDCU.64 UR8, c[0x4][0x80] ;  /* 0x01001000ff0877ac */ /* 0x000e620008000a00 */
[----:B------:R-:W2:Y:S01]  /*5a10*/  LDC.64 R2, c[0x4][R2] ;  /* 0x0100000002027b82 */ /* 0x000ea20000000a00 */
[----:B------:R-:W-:Y:S02]  /*5a20*/  HFMA2 R12, -RZ, RZ, 0, 5.9604644775390625e-08 ;  /* 0x00000001ff0c7431 */ /* 0x000fe400000001ff */
[----:B------:R-:W-:Y:S02]  /*5a30*/  IMAD.MOV.U32 R8, RZ, RZ, 0x70 ;  /* 0x00000070ff087424 */ /* 0x000fe400078e00ff */
[----:B------:R-:W-:Y:S01]  /*5a40*/  IMAD.MOV.U32 R13, RZ, RZ, RZ ;  /* 0x000000ffff0d7224 */ /* 0x000fe200078e00ff */
[----:B------:R-:W3:Y:S01]  /*5a50*/  LDCU.64 UR6, c[0x4][0x88] ;  /* 0x01001100ff0677ac */ /* 0x000ee20008000a00 */
[----:B------:R-:W4:Y:S01]  /*5a60*/  LDCU.64 UR4, c[0x4][0x8] ;  /* 0x01000100ff0477ac */ /* 0x000f220008000a00 */
[----:B-1----:R-:W-:Y:S02]  /*5a70*/  MOV R4, UR8 ;  /* 0x0000000800047c02 */ /* 0x002fe40008000f00 */
[----:B------:R-:W-:Y:S02]  /*5a80*/  MOV R5, UR9 ;  /* 0x0000000900057c02 */ /* 0x000fe40008000f00 */
[----:B---3--:R-:W-:Y:S01]  /*5a90*/  MOV R7, UR7 ;  /* 0x0000000700077c02 */ /* 0x008fe20008000f00 */
[----:B------:R-:W-:Y:S01]  /*5aa0*/  IMAD.U32 R6, RZ, RZ, UR6 ;  /* 0x00000006ff067e24 */ /* 0x000fe2000f8e00ff */
[----:B----4-:R-:W-:Y:S01]  /*5ab0*/  MOV R11, UR5 ;  /* 0x00000005000b7c02 */ /* 0x010fe20008000f00 */
[----:B------:R-:W-:Y:S02]  /*5ac0*/  IMAD.U32 R10, RZ, RZ, UR4 ;  /* 0x00000004ff0a7e24 */ /* 0x000fe4000f8e00ff */
[----:B------:R-:W-:Y:S07]  /*5ad0*/  LEPC R20, `(.L_x_84) ;  /* 0x000000001014794e */ /* 0x000fee0000000000 */
[----:B--2---:R-:W-:Y:S05]  /*5ae0*/  CALL.ABS.NOINC R2 ;  /* 0x0000000002007343 */ /* 0x004fea0003c00000 */
.L_x_84:
[----:B------:R-:W-:Y:S01]  /*5af0*/  ISETP.NE.U32.AND P3, PT, R54, RZ, PT ;  /* 0x000000ff3600720c */ /* 0x000fe20003f65070 */
[----:B------:R-:W-:Y:S01]  /*5b00*/  UISETP.NE.U32.AND UP0, UPT, UR46, URZ, UPT ;  /* 0x000000ff2e00728c */ /* 0x000fe2000bf05070 */
[----:B------:R-:W-:Y:S02]  /*5b10*/  ISETP.NE.AND P6, PT, R78, RZ, PT ;  /* 0x000000ff4e00720c */ /* 0x000fe40003fc5270 */
[----:B------:R-:W-:Y:S01]  /*5b20*/  ISETP.NE.AND.EX P3, PT, R55, RZ, PT, P3 ;  /* 0x000000ff3700720c */ /* 0x000fe20003f65330 */
[----:B------:R-:W-:Y:S01]  /*5b30*/  UISETP.NE.AND.EX UP0, UPT, UR47, URZ, UPT, UP0 ;  /* 0x000000ff2f00728c */ /* 0x000fe2000bf05300 */
[----:B------:R-:W-:Y:S02]  /*5b40*/  ISETP.NE.U32.AND P1, PT, RZ, UR36, PT ;  /* 0x00000024ff007c0c */ /* 0x000fe4000bf25070 */
[----:B------:R-:W-:Y:S02]  /*5b50*/  PLOP3.LUT P0, PT, PT, PT, PT, 0x8, 0x80 ;  /* 0x000000000080781c */ /* 0x000fe40003f0e170 */
[----:B------:R-:W-:Y:S05]  /*5b60*/  ISETP.NE.AND.EX P1, PT, RZ, UR37, PT, P1 ;  /* 0x00000025ff007c0c */ /* 0x000fea000bf25310 */
[----:B------:R-:W-:Y:S02]  /*5b70*/  @P6 PLOP3.LUT P0, PT, P3, PT, PT, 0x80, 0x8 ;  /* 0x000000000008681c */ /* 0x000fe40001f0f070 */
[----:B------:R-:W-:Y:S11]  /*5b80*/  @!P3 BRA `(.L_x_86) ;  /* 0x00000000002cb947 */ /* 0x000ff60003800000 */
[----:B------:R-:W-:Y:S01]  /*5b90*/  ISETP.NE.U32.AND P2, PT, R52, RZ, PT ;  /* 0x000000ff3400720c */ /* 0x000fe20003f45070 */
[----:B------:R-:W-:Y:S03]  /*5ba0*/  IMAD.MOV.U32 R63, RZ, RZ, 0x1 ;  /* 0x00000001ff3f7424 */ /* 0x000fe600078e00ff */
[----:B------:R-:W-:Y:S11]  /*5bb0*/  ISETP.NE.AND.EX P2, PT, R53, RZ, PT, P2 ;  /* 0x000000ff3500720c */ /* 0x000ff60003f45320 */
[----:B------:R-:W-:Y:S02]  /*5bc0*/  @!UPT UIADD3 URZ, UPT, UPT, URZ, URZ, URZ ;  /* 0x000000fffffff290 */ /* 0x000fe4000fffe0ff */
[----:B------:R-:W1:Y:S01]  /*5bd0*/  @P2 LDC.64 R2, c[0x0][0x888] ;  /* 0x00022200ff022b82 */ /* 0x000e620000000a00 */
[----:B------:R-:W-:Y:S04]  /*5be0*/  @P2 IMAD R0, R19, R54, RZ ;  /* 0x0000003613002224 */ /* 0x000fe800078e02ff */
[----:B-1----:R-:W-:Y:S04]  /*5bf0*/  @P2 IMAD.WIDE R2, R0, 0x4, R2 ;  /* 0x0000000400022825 */ /* 0x002fe800078e0202 */
[----:B------:R-:W-:Y:S01]  /*5c00*/  HFMA2 R0, -RZ, RZ, 0, 5.9604644775390625e-08 ;  /* 0x00000001ff007431 */ /* 0x000fe200000001ff */
[----:B-----5:R1:W5:Y:S04]  /*5c10*/  @P2 LDG.E R35, desc[UR50][R2.64] ;  /* 0x0000003202232981 */ /* 0x020368000c1e1900 */
[----:B------:R-:W-:Y:S01]  /*5c20*/  @!P2 PRMT R63, R0, 0x7610, R63 ;  /* 0x00007610003fa816 */ /* 0x000fe2000000003f */
[----:B-1----:R-:W2:Y:S06]  /*5c30*/  @!P2 LDC R35, c[0x0][0x880] ;  /* 0x00022000ff23ab82 */ /* 0x002eac0000000800 */
.L_x_86:
[----:B------:R-:W-:Y:S05]  /*5c40*/  BRA.U !UP0, `(.L_x_87) ;  /* 0x0000000108207547 */ /* 0x000fea000b800000 */
[----:B------:R-:W-:Y:S04]  /*5c50*/  ISETP.NE.U32.AND P2, PT, RZ, UR38, PT ;  /* 0x00000026ff007c0c */ /* 0x000fe8000bf45070 */
[----:B------:R-:W-:Y:S11]  /*5c60*/  ISETP.NE.AND.EX P2, PT, RZ, UR39, PT, P2 ;  /* 0x00000027ff007c0c */ /* 0x000ff6000bf45320 */
[----:B------:R-:W-:Y:S02]  /*5c70*/  @!UPT UIADD3 URZ, UPT, UPT, URZ, URZ, URZ ;  /* 0x000000fffffff290 */ /* 0x000fe4000fffe0ff */
[----:B------:R-:W1:Y:S01]  /*5c80*/  @P2 LDC.64 R2, c[0x0][0x8a8] ;  /* 0x00022a00ff022b82 */ /* 0x000e620000000a00 */
[----:B------:R-:W-:Y:S04]  /*5c90*/  @P2 IMAD R5, R19, UR46, RZ ;  /* 0x0000002e13052c24 */ /* 0x000fe8000f8e02ff */
[----:B-1----:R-:W-:Y:S05]  /*5ca0*/  @P2 IMAD.WIDE R2, R5, 0x4, R2 ;  /* 0x0000000405022825 */ /* 0x002fea00078e0202 */
[----:B-----5:R1:W5:Y:S02]  /*5cb0*/  @P2 LDG.E R33, desc[UR50][R2.64] ;  /* 0x0000003202212981 */ /* 0x020364000c1e1900 */
[----:B-1----:R-:W3:Y:S02]  /*5cc0*/  @!P2 LDC R33, c[0x0][0x8a0] ;  /* 0x00022800ff21ab82 */ /* 0x002ee40000000800 */
.L_x_87:
[----:B--2--5:R-:W-:Y:S01]  /*5cd0*/  FSETP.NEU.AND P2, PT, R35, RZ, PT ;  /* 0x000000ff2300720b */ /* 0x024fe20003f4d000 */
[----:B------:R-:W-:Y:S01]  /*5ce0*/  IMAD.SHL.U32 R88, R45, 0x40, RZ ;  /* 0x000000402d587824 */ /* 0x000fe200078e00ff */
[----:B------:R-:W-:Y:S01]  /*5cf0*/  SEL R5, RZ, 0xffffffff, P1 ;  /* 0xffffffffff057807 */ /* 0x000fe20000800000 */
[----:B------:R-:W-:Y:S01]  /*5d00*/  BSSY B1, `(.L_x_88) ;  /* 0x0000045000017945 */ /* 0x000fe20003800000 */
[----:B------:R-:W-:Y:S01]  /*5d10*/  @P6 LOP3.LUT P1, RZ, R63, 0xff, RZ, 0xc0, !PT ;  /* 0x000000ff3fff6812 */ /* 0x000fe2000782c0ff */
[----:B------:R-:W-:Y:S01]  /*5d20*/  IMAD.HI.U32 R9, R88, R61, RZ ;  /* 0x0000003d58097227 */ /* 0x000fe200078e00ff */
[----:B------:R-:W-:Y:S02]  /*5d30*/  @P6 SEL R2, RZ, 0xffffffff, P2 ;  /* 0xffffffffff026807 */ /* 0x000fe40001000000 */
[----:B------:R-:W-:Y:S01]  /*5d40*/  LOP3.LUT R39, R74, 0x1, RZ, 0x3c, !PT ;  /* 0x000000014a277812 */ /* 0x000fe200078e3cff */
[----:B------:R-:W-:Y:S01]  /*5d50*/  IMAD.MOV.U32 R85, RZ, RZ, 0x1 ;  /* 0x00000001ff557424 */ /* 0x000fe200078e00ff */
[----:B------:R-:W-:Y:S01]  /*5d60*/  @P0 SEL R2, R5, R2, !P1 ;  /* 0x0000000205020207 */ /* 0x000fe20004800000 */
[----:B------:R-:W-:Y:S01]  /*5d70*/  IMAD.IADD R34, R32, 0x1, R17 ;  /* 0x0000000120227824 */ /* 0x000fe200078e0211 */
[----:B------:R-:W-:Y:S01]  /*5d80*/  ISETP.NE.AND P0, PT, R60, 0x1, PT ;  /* 0x000000013c00780c */ /* 0x000fe20003f05270 */
[----:B------:R-:W-:Y:S01]  /*5d90*/  IMAD.U32 R86, RZ, RZ, UR58 ;  /* 0x0000003aff567e24 */ /* 0x000fe2000f8e00ff */
[----:B------:R-:W-:Y:S02]  /*5da0*/  @P6 LOP3.LUT R2, R2, 0x1, RZ, 0xc0, !PT ;  /* 0x0000000102026812 */ /* 0x000fe400078ec0ff */
[----:B------:R-:W-:Y:S02]  /*5db0*/  CS2R R50, SRZ ;  /* 0x0000000000327805 */ /* 0x000fe4000001ff00 */
[----:B------:R-:W-:Y:S02]  /*5dc0*/  SHF.R.U32.HI R9, RZ, R58, R9 ;  /* 0x0000003aff097219 */ /* 0x000fe40000011609 */
[----:B------:R-:W-:Y:S02]  /*5dd0*/  CS2R R48, SRZ ;  /* 0x0000000000307805 */ /* 0x000fe4000001ff00 */
[----:B------:R-:W-:Y:S01]  /*5de0*/  ISETP.NE.U32.OR P4, PT, R2, 0x1, !P6 ;  /* 0x000000010200780c */ /* 0x000fe20007785470 */
[----:B------:R-:W-:Y:S01]  /*5df0*/  IMAD.U32 R2, RZ, RZ, UR58 ;  /* 0x0000003aff027e24 */ /* 0x000fe2000f8e00ff */
[----:B------:R-:W-:Y:S02]  /*5e00*/  SEL R82, R88, R9, !P0 ;  /* 0x0000000958527207 */ /* 0x000fe40004000000 */
[----:B------:R-:W-:Y:S02]  /*5e10*/  CS2R R42, SRZ ;  /* 0x00000000002a7805 */ /* 0x000fe4000001ff00 */
[----:B------:R-:W-:Y:S02]  /*5e20*/  ISETP.NE.AND P0, PT, R59, 0x1, PT ;  /* 0x000000013b00780c */ /* 0x000fe40003f05270 */
[----:B------:R-:W-:Y:S02]  /*5e30*/  CS2R R40, SRZ ;  /* 0x0000000000287805 */ /* 0x000fe4000001ff00 */
[----:B------:R-:W-:Y:S01]  /*5e40*/  LEA R0, R2, UR52, 0x3 ;  /* 0x0000003402007c11 */ /* 0x000fe2000f8e18ff */
[----:B------:R-:W-:Y:S01]  /*5e50*/  IMAD.HI.U32 R83, R82, UR48, RZ ;  /* 0x0000003052537c27 */ /* 0x000fe2000f8e00ff */
[----:B------:R-:W-:Y:S02]  /*5e60*/  LEA R84, R30, UR52, 0x3 ;  /* 0x000000341e547c11 */ /* 0x000fe4000f8e18ff */
[----:B------:R-:W-:Y:S02]  /*5e70*/  SHF.L.U32 R3, R73, 0x1f, RZ ;  /* 0x0000001f49037819 */ /* 0x000fe400000006ff */
[----:B------:R-:W-:Y:S02]  /*5e80*/  SHF.R.U32.HI R83, RZ, UR49, R83 ;  /* 0x00000031ff537c19 */ /* 0x000fe40008011653 */
[----:B------:R-:W-:Y:S02]  /*5e90*/  @P4 SHF.L.U32 R7, R39, 0x1f, RZ ;  /* 0x0000001f27074819 */ /* 0x000fe400000006ff */
[----:B------:R-:W-:Y:S02]  /*5ea0*/  SEL R83, R82, R83, !P0 ;  /* 0x0000005352537207 */ /* 0x000fe40004000000 */
[----:B------:R-:W1:Y:S01]  /*5eb0*/  @P4 SYNCS.PHASECHK.TRANS64.TRYWAIT P1, [R0+URZ+0xd0], R7 ;  /* 0x0000d007000045a7 */ /* 0x000e6200080211ff */
[----:B------:R-:W-:Y:S02]  /*5ec0*/  SEL R2, RZ, 0xffffffff, P2 ;  /* 0xffffffffff027807 */ /* 0x000fe40001000000 */
[----:B------:R-:W-:Y:S01]  /*5ed0*/  LOP3.LUT P2, R89, R63, 0xff, RZ, 0xc0, !PT ;  /* 0x000000ff3f597812 */ /* 0x000fe2000784c0ff */
[----:B------:R-:W-:Y:S01]  /*5ee0*/  IMAD.MOV R4, RZ, RZ, -R83 ;  /* 0x000000ffff047224 */ /* 0x000fe200078e0a53 */
[----:B------:R-:W-:Y:S02]  /*5ef0*/  P2R R90, PR, RZ, 0x10 ;  /* 0x00000010ff5a7803 */ /* 0x000fe40000000000 */
[----:B------:R-:W-:Y:S01]  /*5f00*/  @P3 SEL R2, R5, R2, !P2 ;  /* 0x0000000205023207 */ /* 0x000fe20005000000 */
[--C-:B------:R-:W-:Y:S02]  /*5f10*/  IMAD.MOV R5, RZ, RZ, -R82.reuse ;  /* 0x000000ffff057224 */ /* 0x100fe400078e0a52 */
[----:B------:R-:W-:Y:S01]  /*5f20*/  IMAD R82, R59, R4, R82 ;  /* 0x000000043b527224 */ /* 0x000fe200078e0252 */
[----:B------:R-:W-:Y:S01]  /*5f30*/  LOP3.LUT R2, R2, 0x1, RZ, 0xc0, !PT ;  /* 0x0000000102027812 */ /* 0x000fe200078ec0ff */
[----:B------:R-:W-:Y:S03]  /*5f40*/  IMAD R88, R60, R5, R88 ;  /* 0x000000053c587224 */ /* 0x000fe600078e0258 */
[----:B------:R-:W-:Y:S01]  /*5f50*/  ISETP.NE.U32.AND P2, PT, R2, 0x1, PT ;  /* 0x000000010200780c */ /* 0x000fe20003f45070 */
[----:B------:R2:W4:Y:S03]  /*5f60*/  SYNCS.PHASECHK.TRANS64.TRYWAIT P0, [R84+URZ+0x120], R3 ;  /* 0x00012003540075a7 */ /* 0x00052600080011ff */
[----:B------:R-:W-:Y:S02]  /*5f70*/  P2R R87, PR, RZ, 0x4 ;  /* 0x00000004ff577803 */ /* 0x000fe40000000000 */
[----:B-1----:R-:W-:Y:S01]  /*5f80*/  @P4 SEL R85, RZ, 0x1, !P1 ;  /* 0x00000001ff554807 */ /* 0x002fe20004800000 */
[----:B--2---:R-:W-:Y:S06]  /*5f90*/  @!P4 BRA `(.L_x_89) ;  /* 0x00000000006cc947 */ /* 0x004fec0003800000 */
[----:B------:R-:W-:Y:S01]  /*5fa0*/  HFMA2 R43, -RZ, RZ, 0, 0 ;  /* 0x00000000ff2b7431 */ /* 0x000fe200000001ff */
[----:B------:R-:W-:Y:S01]  /*5fb0*/  ISETP.NE.AND P1, PT, R85, RZ, PT ;  /* 0x000000ff5500720c */ /* 0x000fe20003f25270 */
[----:B------:R-:W-:Y:S01]  /*5fc0*/  IMAD.U32 R2, RZ, RZ, UR58 ;  /* 0x0000003aff027e24 */ /* 0x000fe2000f8e00ff */
[----:B------:R-:W-:Y:S11]  /*5fd0*/  BSSY B0, `(.L_x_90) ;  /* 0x0000005000007945 */ /* 0x000ff60003800000 */
[----:B------:R-:W-:Y:S05]  /*5fe0*/  @P1 BRA `(.L_x_91) ;  /* 0x00000000000c1947 */ /* 0x000fea0003800000 */
[----:B------:R-:W-:Y:S04]  /*5ff0*/  SHF.L.U32 R5, R39, 0x1f, RZ ;  /* 0x0000001f27057819 */ /* 0x000fe800000006ff */
[----:B------:R-:W1:Y:S02]  /*6000*/  SYNCS.PHASECHK.TRANS64.TRYWAIT P1, [R0+URZ+0xd0], R5 ;  /* 0x0000d005000075a7 */ /* 0x000e6400080211ff */
[----:B-1----:R-:W-:Y:S05]  /*6010*/  @!P1 BRA `(.L_x_92) ;  /* 0x0000002000289947 */ /* 0x002fea0003800000 */
.L_x_91:
[----:B------:R-:W-:Y:S05]  /*6020*/  BSYNC B0 ;  /* 0x0000000000007941 */ /* 0x000fea0003800000 */
.L_x_90:
[----:B------:R-:W-:Y:S01]  /*6030*/  ISETP.NE.AND P1, PT, R87, RZ, PT ;  /* 0x000000ff5700720c */ /* 0x000fe20003f25270 */
[----:B------:R-:W-:Y:S01]  /*6040*/  IMAD.MOV.U32 R42, RZ, RZ, RZ ;  /* 0x000000ffff2a7224 */ /* 0x000fe200078e00ff */
[----:B------:R-:W-:Y:S02]  /*6050*/  CS2R R40, SRZ ;  /* 0x0000000000287805 */ /* 0x000fe4000001ff00 */
[----:B------:R-:W-:Y:S02]  /*6060*/  CS2R R50, SRZ ;  /* 0x0000000000327805 */ /* 0x000fe4000001ff00 */
[----:B------:R-:W-:Y:S07]  /*6070*/  CS2R R48, SRZ ;  /* 0x0000000000307805 */ /* 0x000fee000001ff00 */
[----:B-1----:R-:W-:Y:S01]  /*6080*/  @P1 IMAD R0, R2, 0x800, R75 ;  /* 0x0000080002001824 */ /* 0x002fe200078e024b */
[----:B------:R-:W-:Y:S05]  /*6090*/  @P1 WARPSYNC.ALL ;  /* 0x0000000000001948 */ /* 0x000fea0003800000 */
[----:B------:R-:W-:Y:S01]  /*60a0*/  @P1 LEA R5, R0, UR52, 0x1 ;  /* 0x0000003400051c11 */ /* 0x000fe2000f8e08ff */
[----:B------:R-:W-:Y:S04]  /*60b0*/  UIADD3 UR4, UPT, UPT, UR58, 0x1, URZ ;  /* 0x000000013a047890 */ /* 0x000fe8000fffe0ff */
[----:B------:R1:W2:Y:S01]  /*60c0*/  @P1 LDSM.16.M88.4 R40, [R5+0x200] ;  /* 0x000200000528183b */ /* 0x0002a20000000200 */
[----:B------:R-:W-:Y:S01]  /*60d0*/  @P1 IMAD R0, R80, 0x2, R5 ;  /* 0x0000000250001824 */ /* 0x000fe200078e0205 */
[----:B------:R-:W-:Y:S04]  /*60e0*/  UISETP.NE.AND UP0, UPT, UR4, 0x3, UPT ;  /* 0x000000030400788c */ /* 0x000fe8000bf05270 */
[----:B------:R1:W1:Y:S01]  /*60f0*/  @P1 LDSM.16.M88.4 R48, [R0+0x200] ;  /* 0x000200000030183b */ /* 0x0002620000000200 */
[----:B------:R-:W-:Y:S01]  /*6100*/  USEL UR4, UR4, URZ, UP0 ;  /* 0x000000ff04047287 */ /* 0x000fe20008000000 */
[----:B------:R-:W-:Y:S04]  /*6110*/  PLOP3.LUT P1, PT, PT, PT, UP0, 0x80, 0x8 ;  /* 0x000000000008781c */ /* 0x000fe80003f2f008 */
[----:B------:R-:W-:Y:S01]  /*6120*/  SEL R2, RZ, 0x1, P1 ;  /* 0x00000001ff027807 */ /* 0x000fe20000800000 */
[----:B------:R-:W-:Y:S03]  /*6130*/  IMAD.U32 R86, RZ, RZ, UR4 ;  /* 0x00000004ff567e24 */ /* 0x000fe6000f8e00ff */
[----:B------:R-:W-:Y:S02]  /*6140*/  LOP3.LUT R39, R39, R2, RZ, 0x3c, !PT ;  /* 0x0000000227277212 */ /* 0x000fe400078e3cff */
.L_x_89:
[----:B------:R-:W-:Y:S05]  /*6150*/  BSYNC B1 ;  /* 0x0000000000017941 */ /* 0x000fea0003800000 */
.L_x_88:
[----:B-1----:R-:W-:Y:S04]  /*6160*/  SHF.R.U32.HI R0, RZ, 0x15, R34 ;  /* 0x00000015ff007819 */ /* 0x002fe80000011622 */
[----:B------:R-:W-:Y:S01]  /*6170*/  LOP3.LUT P1, RZ, R0, 0x3, R77, 0x48, !PT ;  /* 0x0000000300ff7812 */ /* 0x000fe2000782484d */
[----:B------:R-:W-:Y:S01]  /*6180*/  @!UPT UIADD3 URZ, UPT, UPT, URZ, URZ, URZ ;  /* 0x000000fffffff290 */ /* 0x000fe2000fffe0ff */
[----:B----4-:R-:W-:Y:S11]  /*6190*/  @P0 BRA `(.L_x_93) ;  /* 0x0000000000080947 */ /* 0x010ff60003800000 */
[----:B------:R-:W1:Y:S02]  /*61a0*/  SYNCS.PHASECHK.TRANS64.TRYWAIT P0, [R84+URZ+0x120], R3 ;  /* 0x00012003540075a7 */ /* 0x000e6400080011ff */
[----:B-1----:R-:W-:Y:S05]  /*61b0*/  @!P0 BRA `(.L_x_94) ;  /* 0x0000001c00d48947 */ /* 0x002fea0003800000 */
.L_x_93:
[----:B------:R-:W-:Y:S05]  /*61c0*/  @!P1 BRA `(.L_x_95) ;  /* 0x0000000000409947 */ /* 0x000fea0003800000 */
[----:B------:R-:W4:Y:S01]  /*61d0*/  LDCU.64 UR8, c[0x4][0x70] ;  /* 0x01000e00ff0877ac */ /* 0x000f220008000a00 */
[----:B-1----:R-:W-:Y:S01]  /*61e0*/  MOV R3, 0x0 ;  /* 0x0000000000037802 */ /* 0x002fe20000000f00 */
[----:B------:R-:W-:Y:S02]  /*61f0*/  HFMA2 R12, -RZ, RZ, 0, 5.9604644775390625e-08 ;  /* 0x00000001ff0c7431 */ /* 0x000fe400000001ff */
[----:B------:R-:W-:Y:S02]  /*6200*/  IMAD.MOV.U32 R8, RZ, RZ, 0x192 ;  /* 0x00000192ff087424 */ /* 0x000fe400078e00ff */
[----:B------:R-:W-:Y:S01]  /*6210*/  IMAD.MOV.U32 R13, RZ, RZ, RZ ;  /* 0x000000ffff0d7224 */ /* 0x000fe200078e00ff */
[----:B------:R-:W1:Y:S01]  /*6220*/  LDCU.64 UR6, c[0x4][0x78] ;  /* 0x01000f00ff0677ac */ /* 0x000e620008000a00 */
[----:B------:R-:W2:Y:S01]  /*6230*/  LDC.64 R2, c[0x4][R3] ;  /* 0x0100000003027b82 */ /* 0x000ea20000000a00 */
[----:B------:R-:W5:Y:S01]  /*6240*/  LDCU.64 UR4, c[0x4][0x10] ;  /* 0x01000200ff0477ac */ /* 0x000f620008000a00 */
[----:B----4-:R-:W-:Y:S01]  /*6250*/  MOV R5, UR9 ;  /* 0x0000000900057c02 */ /* 0x010fe20008000f00 */
[----:B------:R-:W-:Y:S01]  /*6260*/  IMAD.U32 R4, RZ, RZ, UR8 ;  /* 0x00000008ff047e24 */ /* 0x000fe2000f8e00ff */
[----:B-1----:R-:W-:Y:S01]  /*6270*/  MOV R7, UR7 ;  /* 0x0000000700077c02 */ /* 0x002fe20008000f00 */
[----:B------:R-:W-:Y:S01]  /*6280*/  IMAD.U32 R6, RZ, RZ, UR6 ;  /* 0x00000006ff067e24 */ /* 0x000fe2000f8e00ff */
[----:B-----5:R-:W-:Y:S01]  /*6290*/  MOV R11, UR5 ;  /* 0x00000005000b7c02 */ /* 0x020fe20008000f00 */
[----:B------:R-:W-:Y:S02]  /*62a0*/  IMAD.U32 R10, RZ, RZ, UR4 ;  /* 0x00000004ff0a7e24 */ /* 0x000fe4000f8e00ff */
[----:B------:R-:W-:Y:S07]  /*62b0*/  LEPC R20, `(.L_x_95) ;  /* 0x000000001014794e */ /* 0x000fee0000000000 */
[----:B--23--:R-:W-:Y:S05]  /*62c0*/  CALL.ABS.NOINC R2 ;  /* 0x0000000002007343 */ /* 0x00cfea0003c00000 */
.L_x_95:
[----:B--2---:R-:W-:Y:S01]  /*62d0*/  SHF.L.U32 R20, R40, 0x10, RZ ;  /* 0x0000001028147819 */ /* 0x004fe200000006ff */
[----:B------:R-:W-:Y:S05]  /*62e0*/  WARPSYNC.ALL ;  /* 0x0000000000007948 */ /* 0x000fea0003800000 */
[----:B------:R-:W-:Y:S01]  /*62f0*/  R2UR UR4, R34 ;  /* 0x00000000220472ca */ /* 0x000fe200000e0000 */
[----:B------:R-:W-:Y:S01]  /*6300*/  BSSY.RECONVERGENT B0, `(.L_x_96) ;  /* 0x0000052000007945 */ /* 0x000fe20003800200 */
[----:B------:R-:W-:Y:S02]  /*6310*/  LOP3.LUT R21, R40, 0xffff0000, RZ, 0xc0, !PT ;  /* 0xffff000028157812 */ /* 0x000fe400078ec0ff */
[----:B------:R-:W-:Y:S02]  /*6320*/  LOP3.LUT R36, R41, 0xffff0000, RZ, 0xc0, !PT ;  /* 0xffff000029247812 */ /* 0x000fe400078ec0ff */
[----:B------:R-:W-:Y:S02]  /*6330*/  SHF.L.U32 R37, R48, 0x10, RZ ;  /* 0x0000001030257819 */ /* 0x000fe400000006ff */
[----:B------:R-:W-:Y:S02]  /*6340*/  MOV R70, UR58 ;  /* 0x0000003a00467c02 */ /* 0x000fe40008000f00 */
[----:B------:R-:W-:Y:S02]  /*6350*/  LOP3.LUT R38, R51, 0xffff0000, RZ, 0xc0, !PT ;  /* 0xffff000033267812 */ /* 0x000fe400078ec0ff */
[----:B------:R-:W-:Y:S01]  /*6360*/  LEA R92, R70, R75, 0xb ;  /* 0x0000004b465c7211 */ /* 0x000fe200078e58ff */
[----:B------:R-:W3:Y:S01]  /*6370*/  LDTM.16dp256bit.x4 R4, tmem[UR4] ;  /* 0x00000004000479ee */ /* 0x000ee20008120000 */
[----:B------:R-:W-:Y:S02]  /*6380*/  SHF.L.U32 R91, R80, 0x1, RZ ;  /* 0x00000001505b7819 */ /* 0x000fe400000006ff */
[----:B------:R-:W-:Y:S02]  /*6390*/  LEA R93, R92, UR52, 0x1 ;  /* 0x000000345c5d7c11 */ /* 0x000fe4000f8e08ff */
[----:B------:R-:W-:Y:S02]  /*63a0*/  ISETP.NE.AND P0, PT, R76, RZ, PT ;  /* 0x000000ff4c00720c */ /* 0x000fe40003f05270 */
[----:B------:R-:W-:Y:S01]  /*63b0*/  IADD3 R92, PT, PT, R91, 0x200, R93 ;  /* 0x000002005b5c7810 */ /* 0x000fe20007ffe05d */
[C---:B---3--:R-:W-:Y:S01]  /*63c0*/  FMUL R0, R33.reuse, R4 ;  /* 0x0000000421007220 */ /* 0x048fe20000400000 */
[C---:B------:R-:W-:Y:S01]  /*63d0*/  FMUL R2, R33.reuse, R5 ;  /* 0x0000000521027220 */ /* 0x040fe20000400000 */
[C---:B-1----:R-:W-:Y:S01]  /*63e0*/  FMUL R3, R33.reuse, R6 ;  /* 0x0000000621037220 */ /* 0x042fe20000400000 */
[----:B------:R-:W-:Y:S01]  /*63f0*/  FMUL R7, R33, R7 ;  /* 0x0000000721077220 */ /* 0x000fe20000400000 */
[----:B------:R-:W-:Y:S01]  /*6400*/  FFMA R0, R35, R20, R0 ;  /* 0x0000001423007223 */ /* 0x000fe20000000000 */
[----:B------:R-:W-:Y:S01]  /*6410*/  SHF.L.U32 R20, R41, 0x10, RZ ;  /* 0x0000001029147819 */ /* 0x000fe200000006ff */
[----:B------:R-:W-:Y:S01]  /*6420*/  FFMA R2, R35, R21, R2 ;  /* 0x0000001523027223 */ /* 0x000fe20000000002 */
[----:B------:R-:W-:Y:S01]  /*6430*/  SHF.L.U32 R21, R43, 0x10, RZ ;  /* 0x000000102b157819 */ /* 0x000fe200000006ff */
[C---:B------:R-:W-:Y:S01]  /*6440*/  FMUL R4, R33.reuse, R8 ;  /* 0x0000000821047220 */ /* 0x040fe20000400000 */
[----:B------:R-:W-:Y:S01]  /*6450*/  FMUL R5, R33, R9 ;  /* 0x0000000921057220 */ /* 0x000fe20000400000 */
[C---:B------:R-:W-:Y:S01]  /*6460*/  FFMA R3, R35.reuse, R20, R3 ;  /* 0x0000001423037223 */ /* 0x040fe20000000003 */
[----:B------:R-:W-:Y:S01]  /*6470*/  SHF.L.U32 R20, R42, 0x10, RZ ;  /* 0x000000102a147819 */ /* 0x000fe200000006ff */
[----:B------:R-:W-:Y:S01]  /*6480*/  FFMA R7, R35, R36, R7 ;  /* 0x0000002423077223 */ /* 0x000fe20000000007 */
[----:B------:R-:W-:Y:S01]  /*6490*/  LOP3.LUT R36, R43, 0xffff0000, RZ, 0xc0, !PT ;  /* 0xffff00002b247812 */ /* 0x000fe200078ec0ff */
[----:B------:R-:W-:Y:S01]  /*64a0*/  FMUL R6, R33, R10 ;  /* 0x0000000a21067220 */ /* 0x000fe20000400000 */
[----:B------:R-:W-:Y:S01]  /*64b0*/  F2FP.BF16.F32.PACK_AB R44, R2, R0 ;  /* 0x00000000022c723e */ /* 0x000fe200000010ff */
[----:B------:R-:W-:Y:S01]  /*64c0*/  FFMA R4, R35, R20, R4 ;  /* 0x0000001423047223 */ /* 0x000fe20000000004 */
[----:B------:R-:W-:Y:S01]  /*64d0*/  LOP3.LUT R20, R42, 0xffff0000, RZ, 0xc0, !PT ;  /* 0xffff00002a147812 */ /* 0x000fe200078ec0ff */
[----:B------:R-:W-:Y:S01]  /*64e0*/  FMUL R11, R33, R11 ;  /* 0x0000000b210b7220 */ /* 0x000fe20000400000 */
[----:B------:R-:W-:Y:S01]  /*64f0*/  F2FP.BF16.F32.PACK_AB R45, R7, R3 ;  /* 0x00000003072d723e */ /* 0x000fe200000010ff */
[C---:B------:R-:W-:Y:S01]  /*6500*/  FMUL R8, R33.reuse, R12 ;  /* 0x0000000c21087220 */ /* 0x040fe20000400000 */
[----:B------:R-:W-:Y:S01]  /*6510*/  FMUL R9, R33, R13 ;  /* 0x0000000d21097220 */ /* 0x000fe20000400000 */
[C---:B------:R-:W-:Y:S01]  /*6520*/  FFMA R5, R35.reuse, R20, R5 ;  /* 0x0000001423057223 */ /* 0x040fe20000000005 */
[----:B------:R-:W-:Y:S01]  /*6530*/  LOP3.LUT R20, R48, 0xffff0000, RZ, 0xc0, !PT ;  /* 0xffff000030147812 */ /* 0x000fe200078ec0ff */
[----:B------:R-:W-:Y:S01]  /*6540*/  FFMA R6, R35, R21, R6 ;  /* 0x0000001523067223 */ /* 0x000fe20000000006 */
[----:B------:R-:W-:Y:S01]  /*6550*/  SHF.L.U32 R21, R49, 0x10, RZ ;  /* 0x0000001031157819 */ /* 0x000fe200000006ff */
[C---:B------:R-:W-:Y:S01]  /*6560*/  FFMA R11, R35.reuse, R36, R11 ;  /* 0x00000024230b7223 */ /* 0x040fe2000000000b */
[C---:B------:R-:W-:Y:S01]  /*6570*/  FFMA R8, R35.reuse, R37, R8 ;  /* 0x0000002523087223 */ /* 0x040fe20000000008 */
[----:B------:R-:W-:Y:S01]  /*6580*/  FFMA R9, R35, R20, R9 ;  /* 0x0000001423097223 */ /* 0x000fe20000000009 */
[----:B------:R-:W-:Y:S01]  /*6590*/  FMUL R10, R33, R14 ;  /* 0x0000000e210a7220 */ /* 0x000fe20000400000 */
[----:B------:R-:W-:Y:S01]  /*65a0*/  LOP3.LUT R20, R49, 0xffff0000, RZ, 0xc0, !PT ;  /* 0xffff000031147812 */ /* 0x000fe200078ec0ff */
[C---:B------:R-:W-:Y:S01]  /*65b0*/  FMUL R15, R33.reuse, R15 ;  /* 0x0000000f210f7220 */ /* 0x040fe20000400000 */
[----:B------:R-:W-:Y:S01]  /*65c0*/  FMUL R12, R33, R16 ;  /* 0x00000010210c7220 */ /* 0x000fe20000400000 */
[C---:B------:R-:W-:Y:S01]  /*65d0*/  FFMA R10, R35.reuse, R21, R10 ;  /* 0x00000015230a7223 */ /* 0x040fe2000000000a */
[C---:B------:R-:W-:Y:S01]  /*65e0*/  LOP3.LUT R36, R50.reuse, 0xffff0000, RZ, 0xc0, !PT ;  /* 0xffff000032247812 */ /* 0x040fe200078ec0ff */
[----:B------:R-:W-:Y:S01]  /*65f0*/  FFMA R15, R35, R20, R15 ;  /* 0x00000014230f7223 */ /* 0x000fe2000000000f */
[----:B------:R-:W-:Y:S01]  /*6600*/  SHF.L.U32 R20, R50, 0x10, RZ ;  /* 0x0000001032147819 */ /* 0x000fe200000006ff */
[----:B------:R-:W-:Y:S01]  /*6610*/  FMUL R13, R33, R17 ;  /* 0x00000011210d7220 */ /* 0x000fe20000400000 */
[----:B------:R-:W-:Y:S01]  /*6620*/  SHF.L.U32 R21, R51, 0x10, RZ ;  /* 0x0000001033157819 */ /* 0x000fe200000006ff */
[C---:B------:R-:W-:Y:S01]  /*6630*/  FMUL R14, R33.reuse, R18 ;  /* 0x00000012210e7220 */ /* 0x040fe20000400000 */
[----:B------:R-:W-:Y:S01]  /*6640*/  FMUL R19, R33, R19 ;  /* 0x0000001321137220 */ /* 0x000fe20000400000 */
[C---:B------:R-:W-:Y:S01]  /*6650*/  FFMA R12, R35.reuse, R20, R12 ;  /* 0x00000014230c7223 */ /* 0x040fe2000000000c */
[C---:B------:R-:W-:Y:S01]  /*6660*/  FFMA R13, R35.reuse, R36, R13 ;  /* 0x00000024230d7223 */ /* 0x040fe2000000000d */
[C---:B------:R-:W-:Y:S01]  /*6670*/  FFMA R14, R35.reuse, R21, R14 ;  /* 0x00000015230e7223 */ /* 0x040fe2000000000e */
[----:B------:R-:W-:Y:S01]  /*6680*/  FFMA R19, R35, R38, R19 ;  /* 0x0000002623137223 */ /* 0x000fe20000000013 */
[----:B------:R-:W-:Y:S02]  /*6690*/  F2FP.BF16.F32.PACK_AB R46, R5, R4 ;  /* 0x00000004052e723e */ /* 0x000fe400000010ff */
[----:B------:R-:W-:Y:S02]  /*66a0*/  F2FP.BF16.F32.PACK_AB R47, R11, R6 ;  /* 0x000000060b2f723e */ /* 0x000fe400000010ff */
[----:B------:R-:W-:Y:S02]  /*66b0*/  F2FP.BF16.F32.PACK_AB R68, R9, R8 ;  /* 0x000000080944723e */ /* 0x000fe400000010ff */
[----:B------:R-:W-:Y:S01]  /*66c0*/  F2FP.BF16.F32.PACK_AB R69, R15, R10 ;  /* 0x0000000a0f45723e */ /* 0x000fe200000010ff */
[----:B------:R1:W-:Y:S01]  /*66d0*/  STSM.16.M88.4 [R93+0x200], R44 ;  /* 0x0002002c5d007844 */ /* 0x0003e20000000200 */
[----:B------:R-:W-:Y:S02]  /*66e0*/  F2FP.BF16.F32.PACK_AB R70, R13, R12 ;  /* 0x0000000c0d46723e */ /* 0x000fe400000010ff */
[----:B------:R-:W-:Y:S05]  /*66f0*/  F2FP.BF16.F32.PACK_AB R71, R19, R14 ;  /* 0x0000000e1347723e */ /* 0x000fea00000010ff */
[----:B------:R1:W-:Y:S01]  /*6700*/  STSM.16.M88.4 [R92], R68 ;  /* 0x000000445c007844 */ /* 0x0003e20000000200 */
[----:B------:R-:W-:Y:S01]  /*6710*/  @!PT LDS RZ, [RZ] ;  /* 0x00000000fffff984 */ /* 0x000fe20000000800 */
[----:B------:R-:W-:Y:S01]  /*6720*/  @!PT LDS RZ, [RZ] ;  /* 0x00000000fffff984 */ /* 0x000fe20000000800 */
[----:B------:R-:W-:Y:S01]  /*6730*/  @!PT LDS RZ, [RZ] ;  /* 0x00000000fffff984 */ /* 0x000fe20000000800 */
[----:B------:R-:W-:Y:S01]  /*6740*/  @!PT LDS RZ, [RZ] ;  /* 0x00000000fffff984 */ /* 0x000fe20000000800 */
[----:B------:R2:W-:Y:S07]  /*6750*/  MEMBAR.ALL.CTA ;  /* 0x0000000000007992 */ /* 0x0005ee0000008000 */
[----:B--2---:R-:W2:Y:S02]  /*6760*/  FENCE.VIEW.ASYNC.S ;  /* 0x00000000000073c6 */ /* 0x004ea40000000000 */
[----:B--2---:R-:W-:Y:S06]  /*6770*/  BAR.SYNC.DEFER_BLOCKING 0x1, 0x80 ;  /* 0x0042000000007b1d */ /* 0x004fec0000010000 */
[----:B------:R-:W-:Y:S05]  /*6780*/  @P0 BRA `(.L_x_97) ;  /* 0x0000000000240947 */ /* 0x000fea0003800000 */
[----:B------:R-:W-:Y:S01]  /*6790*/  R2UR UR42, R88 ;  /* 0x00000000582a72ca */ /* 0x000fe200000e0000 */
[----:B------:R-:W-:Y:S01]  /*67a0*/  UIADD3 UR6, UP0, UPT, UR56, 0x680, URZ ;  /* 0x0000068038067890 */ /* 0x000fe2000ff1e0ff */
[----:B------:R-:W-:Y:S01]  /*67b0*/  R2UR UR43, R82 ;  /* 0x00000000522b72ca */ /* 0x000fe200000e0000 */
[----:B------:R-:W-:Y:S01]  /*67c0*/  ULEA UR4, UR58, UR52, 0xc ;  /* 0x000000343a047291 */ /* 0x000fe2000f8e60ff */
[----:B------:R-:W-:Y:S01]  /*67d0*/  R2UR UR44, R83 ;  /* 0x00000000532c72ca */ /* 0x000fe200000e0000 */
[----:B------:R-:W-:Y:S02]  /*67e0*/  UIADD3.X UR7, UPT, UPT, URZ, UR57, URZ, UP0, !UPT ;  /* 0x00000039ff077290 */ /* 0x000fe400087fe4ff */
[----:B------:R-:W-:Y:S10]  /*67f0*/  UIADD3 UR40, UPT, UPT, UR4, 0x200, URZ ;  /* 0x0000020004287890 */ /* 0x000ff4000fffe0ff */
[----:B------:R2:W-:Y:S02]  /*6800*/  UTMASTG.4D.IM2COL [UR40], [UR6] ;  /* 0x00000028060073b5 */ /* 0x0005e40008058000 */
[----:B--2---:R0:W-:Y:S02]  /*6810*/  UTMACMDFLUSH ;  /* 0x00000000000079b7 */ /* 0x0041e40000000000 */
.L_x_97:
[----:B------:R-:W-:Y:S05]  /*6820*/  BSYNC.RECONVERGENT B0 ;  /* 0x0000000000007941 */ /* 0x000fea0003800200 */
.L_x_96:
[----:B------:R-:W-:Y:S01]  /*6830*/  UIADD3 UR40, UPT, UPT, UR58, 0x1, URZ ;  /* 0x000000013a287890 */ /* 0x000fe2000fffe0ff */
[----:B------:R-:W-:Y:S03]  /*6840*/  BSSY.RECONVERGENT B0, `(.L_x_98) ;  /* 0x0000005000007945 */ /* 0x000fe60003800200 */
[----:B------:R-:W-:Y:S04]  /*6850*/  UISETP.NE.AND UP0, UPT, UR40, 0x3, UPT ;  /* 0x000000032800788c */ /* 0x000fe8000bf05270 */
[----:B------:R-:W-:Y:S01]  /*6860*/  USEL UR42, UR40, URZ, UP0 ;  /* 0x000000ff282a7287 */ /* 0x000fe20008000000 */
[----:B------:R-:W-:Y:S11]  /*6870*/  @P0 BRA `(.L_x_99) ;  /* 0x0000000000040947 */ /* 0x000ff60003800000 */
[----:B------:R-:W-:Y:S04]  /*6880*/  DEPBAR.LE SB0, 0x1 ;  /* 0x000080400000791a */ /* 0x000fe80000000000 */
.L_x_99:
[----:B------:R-:W-:Y:S05]  /*6890*/  BSYNC.RECONVERGENT B0 ;  /* 0x0000000000007941 */ /* 0x000fea0003800200 */
.L_x_98:
[----:B------:R-:W-:Y:S01]  /*68a0*/  BAR.SYNC.DEFER_BLOCKING 0x1, 0x80 ;  /* 0x0042000000007b1d */ /* 0x000fe20000010000 */
[----:B------:R-:W-:Y:S01]  /*68b0*/  ISETP.NE.AND P1, PT, R90, RZ, PT ;  /* 0x000000ff5a00720c */ /* 0x000fe20003f25270 */
[----:B------:R-:W-:Y:S01]  /*68c0*/  UISETP.NE.AND UP0, UPT, UR54, URZ, UPT ;  /* 0x000000ff3600728c */ /* 0x000fe2000bf05270 */
[----:B------:R-:W-:Y:S11]  /*68d0*/  LEA R3, R86, UR52, 0x3 ;  /* 0x0000003456037c11 */ /* 0x000ff6000f8e18ff */
[----:B------:R-:W-:Y:S01]  /*68e0*/  @P1 SHF.L.U32 R4, R39, 0x1f, RZ ;  /* 0x0000001f27041819 */ /* 0x000fe200000006ff */
[----:B------:R-:W-:Y:S06]  /*68f0*/  BRA.U !UP0, `(.L_x_100) ;  /* 0x0000000108287547 */ /* 0x000fec000b800000 */
[----:B------:R-:W2:Y:S01]  /*6900*/  S2R R0, SR_CgaCtaId ;  /* 0x0000000000007919 */ /* 0x000ea20000008800 */
[----:B------:R-:W-:Y:S05]  /*6910*/  IMAD.U32 R2, RZ, RZ, UR53 ;  /* 0x00000035ff027e24 */ /* 0x000fea000f8e00ff */
[C---:B------:R-:W-:Y:S01]  /*6920*/  @P1 LEA R5, R2.reuse, UR52, 0x3 ;  /* 0x0000003402051c11 */ /* 0x040fe2000f8e18ff */
[----:B------:R-:W-:Y:S04]  /*6930*/  VIADD R2, R2, 0x1 ;  /* 0x0000000102027836 */ /* 0x000fe80000000000 */
[----:B------:R-:W-:Y:S01]  /*6940*/  @P1 VIADD R5, R5, 0xe8 ;  /* 0x000000e805051836 */ /* 0x000fe20000000000 */
[C---:B------:R-:W-:Y:S04]  /*6950*/  ISETP.NE.AND P0, PT, R2.reuse, 0x3, PT ;  /* 0x000000030200780c */ /* 0x040fe80003f05270 */
[----:B------:R-:W-:Y:S04]  /*6960*/  SEL R2, R2, RZ, P0 ;  /* 0x000000ff02027207 */ /* 0x000fe80000000000 */
[----:B------:R-:W-:Y:S02]  /*6970*/  R2UR UR53, R2 ;  /* 0x00000000023572ca */ /* 0x000fe400000e0000 */
[----:B--2---:R-:W-:Y:S04]  /*6980*/  @P1 PRMT R0, R0, 0x654, R5 ;  /* 0x0000065400001816 */ /* 0x004fe80000000005 */
[----:B------:R2:W-:Y:S09]  /*6990*/  @P1 SYNCS.ARRIVE.TRANS64.RED.A1T0 RZ, [R0+URZ], RZ ;  /* 0x000000ff00ff19a7 */ /* 0x0005f200081004ff */
.L_x_100:
[----:B------:R-:W3:Y:S01]  /*69a0*/  @P1 SYNCS.PHASECHK.TRANS64.TRYWAIT P0, [R3+URZ+0xd0], R4 ;  /* 0x0000d004030015a7 */ /* 0x000ee200080011ff */
[----:B------:R-:W-:Y:S01]  /*69b0*/  BSSY B1, `(.L_x_101) ;  /* 0x0000013000017945 */ /* 0x000fe20003800000 */
[----:B---3--:R-:W-:Y:S03]  /*69c0*/  @P1 SEL R85, RZ, 0x1, !P0 ;  /* 0x00000001ff551807 */ /* 0x008fe60004000000 */
[----:B------:R-:W-:Y:S05]  /*69d0*/  @!P1 BRA `(.L_x_102) ;  /* 0x0000000000409947 */ /* 0x000fea0003800000 */
[----:B------:R-:W-:Y:S01]  /*69e0*/  ISETP.NE.AND P1, PT, R87, RZ, PT ;  /* 0x000000ff5700720c */ /* 0x000fe20003f25270 */
[----:B------:R-:W-:Y:S01]  /*69f0*/  BSSY B0, `(.L_x_103) ;  /* 0x0000009000007945 */ /* 0x000fe20003800000 */
[----:B------:R-:W-:Y:S11]  /*6a00*/  ISETP.NE.AND P0, PT, R85, RZ, PT ;  /* 0x000000ff5500720c */ /* 0x000ff60003f05270 */
[----:B------:R-:W-:Y:S05]  /*6a10*/  @P1 IMAD R2, R86, 0x800, R75 ;  /* 0x0000080056021824 */ /* 0x000fea00078e024b */
[----:B------:R-:W-:Y:S05]  /*6a20*/  @P1 LEA R2, R2, UR52, 0x1 ;  /* 0x0000003402021c11 */ /* 0x000fea000f8e08ff */
[----:B--2---:R-:W-:Y:S01]  /*6a30*/  @P1 IMAD.IADD R0, R91, 0x1, R2 ;  /* 0x000000015b001824 */ /* 0x004fe200078e0202 */
[----:B------:R-:W-:Y:S06]  /*6a40*/  @P0 BRA `(.L_x_104) ;  /* 0x00000000000c0947 */ /* 0x000fec0003800000 */
[----:B------:R-:W-:Y:S04]  /*6a50*/  SHF.L.U32 R4, R39, 0x1f, RZ ;  /* 0x0000001f27047819 */ /* 0x000fe800000006ff */
[----:B------:R-:W2:Y:S02]  /*6a60*/  SYNCS.PHASECHK.TRANS64.TRYWAIT P0, [R3+URZ+0xd0], R4 ;  /* 0x0000d004030075a7 */ /* 0x000ea400080011ff */
[----:B--2---:R-:W-:Y:S05]  /*6a70*/  @!P0 BRA `(.L_x_105) ;  /* 0x0000001400b88947 */ /* 0x004fea0003800000 */
.L_x_104:
[----:B------:R-:W-:Y:S05]  /*6a80*/  BSYNC B0 ;  /* 0x0000000000007941 */ /* 0x000fea0003800000 */
.L_x_103:
[----:B------:R-:W-:Y:S11]  /*6a90*/  ISETP.NE.AND P0, PT, R87, RZ, PT ;  /* 0x000000ff5700720c */ /* 0x000ff60003f05270 */
[----:B------:R-:W-:Y:S02]  /*6aa0*/  @!UPT UIADD3 URZ, UPT, UPT, URZ, URZ, URZ ;  /* 0x000000fffffff290 */ /* 0x000fe4000fffe0ff */
[----:B------:R-:W-:Y:S05]  /*6ab0*/  @P0 WARPSYNC.ALL ;  /* 0x0000000000000948 */ /* 0x000fea0003800000 */
[----:B------:R3:W4:Y:S04]  /*6ac0*/  @P0 LDSM.16.M88.4 R40, [R2+0x200] ;  /* 0x000200000228083b */ /* 0x0007280000000200 */
[----:B------:R3:W1:Y:S02]  /*6ad0*/  @P0 LDSM.16.M88.4 R48, [R0+0x200] ;  /* 0x000200000030083b */ /* 0x0006640000000200 */
.L_x_102:
[----:B------:R-:W-:Y:S05]  /*6ae0*/  BSYNC B1 ;  /* 0x0000000000017941 */ /* 0x000fea0003800000 */
.L_x_101:
[----:B--23--:R-:W-:Y:S05]  /*6af0*/  VIADD R0, R34, 0x20 ;  /* 0x0000002022007836 */ /* 0x00cfea0000000000 */
[----:B------:R-:W-:Y:S04]  /*6b00*/  SHF.R.U32.HI R0, RZ, 0x15, R0 ;  /* 0x00000015ff007819 */ /* 0x000fe80000011600 */
[----:B------:R-:W-:Y:S11]  /*6b10*/  LOP3.LUT P0, RZ, R0, 0x3, R77, 0x48, !PT ;  /* 0x0000000300ff7812 */ /* 0x000ff6000780484d */
[----:B------:R-:W-:Y:S02]  /*6b20*/  @!UPT UIADD3 URZ, UPT, UPT, URZ, URZ, URZ ;  /* 0x000000fffffff290 */ /* 0x000fe4000fffe0ff */
[----:B------:R-:W-:Y:S05]  /*6b30*/  @!P0 BRA `(.L_x_106) ;  /* 0x0000000000408947 */ /* 0x000fea0003800000 */
[----:B------:R-:W2:Y:S01]  /*6b40*/  LDCU.64 UR8, c[0x4][0x70] ;  /* 0x01000e00ff0877ac */ /* 0x000ea20008000a00 */
[----:B------:R-:W-:Y:S01]  /*6b50*/  MOV R3, 0x0 ;  /* 0x0000000000037802 */ /* 0x000fe20000000f00 */
[----:B------:R-:W-:Y:S02]  /*6b60*/  HFMA2 R12, -RZ, RZ, 0, 5.9604644775390625e-08 ;  /* 0x00000001ff0c7431 */ /* 0x000fe400000001ff */
[----:B------:R-:W-:Y:S02]  /*6b70*/  IMAD.MOV.U32 R8, RZ, RZ, 0x192 ;  /* 0x00000192ff087424 */ /* 0x000fe400078e00ff */
[----:B------:R-:W-:Y:S01]  /*6b80*/  IMAD.MOV.U32 R13, RZ, RZ, RZ ;  /* 0x000000ffff0d7224 */ /* 0x000fe200078e00ff */
[----:B------:R-:W3:Y:S01]  /*6b90*/  LDCU.64 UR6, c[0x4][0x78] ;  /* 0x01000f00ff0677ac */ /* 0x000ee20008000a00 */
[----:B------:R-:W1:Y:S01]  /*6ba0*/  LDC.64 R2, c[0x4][R3] ;  /* 0x0100000003027b82 */ /* 0x000e620000000a00 */
[----:B------:R-:W5:Y:S01]  /*6bb0*/  LDCU.64 UR4, c[0x4][0x10] ;  /* 0x01000200ff0477ac */ /* 0x000f620008000a00 */
[----:B--2---:R-:W-:Y:S01]  /*6bc0*/  MOV R5, UR9 ;  /* 0x0000000900057c02 */ /* 0x004fe20008000f00 */
[----:B------:R-:W-:Y:S01]  /*6bd0*/  IMAD.U32 R4, RZ, RZ, UR8 ;  /* 0x00000008ff047e24 */ /* 0x000fe2000f8e00ff */
[----:B---3--:R-:W-:Y:S01]  /*6be0*/  MOV R7, UR7 ;  /* 0x0000000700077c02 */ /* 0x008fe20008000f00 */
[----:B------:R-:W-:Y:S01]  /*6bf0*/  IMAD.U32 R6, RZ, RZ, UR6 ;  /* 0x00000006ff067e24 */ /* 0x000fe2000f8e00ff */
[----:B-----5:R-:W-:Y:S01]  /*6c00*/  MOV R11, UR5 ;  /* 0x00000005000b7c02 */ /* 0x020fe20008000f00 */
[----:B------:R-:W-:Y:S02]  /*6c10*/  IMAD.U32 R10, RZ, RZ, UR4 ;  /* 0x00000004ff0a7e24 */ /* 0x000fe4000f8e00ff */
[----:B------:R-:W-:Y:S07]  /*6c20*/  LEPC R20, `(.L_x_106) ;  /* 0x000000001014794e */ /* 0x000fee0000000000 */
[----:B-1--4-:R-:W-:Y:S05]  /*6c30*/  CALL.ABS.NOINC R2 ;  /* 0x0000000002007343 */ /* 0x012fea0003c00000 */
.L_x_106:
[----:B------:R-:W-:Y:S01]  /*6c40*/  ISETP.NE.AND P1, PT, R76, RZ, PT ;  /* 0x000000ff4c00720c */ /* 0x000fe20003f25270 */
[----:B------:R-:W-:Y:S05]  /*6c50*/  WARPSYNC.ALL ;  /* 0x0000000000007948 */ /* 0x000fea0003800000 */
[----:B------:R-:W-:Y:S01]  /*6c60*/  R2UR UR4, R34 ;  /* 0x00000000220472ca */ /* 0x000fe200000e0000 */
[----:B------:R-:W-:Y:S01]  /*6c70*/  BSSY.RECONVERGENT B0, `(.L_x_107) ;  /* 0x0000057000007945 */ /* 0x000fe20003800200 */
[----:B------:R-:W-:Y:S02]  /*6c80*/  R2UR UR5, R84 ;  /* 0x00000000540572ca */ /* 0x000fe400000e0000 */
[C---:B----4-:R-:W-:Y:S02]  /*6c90*/  SHF.L.U32 R20, R40.reuse, 0x10, RZ ;  /* 0x0000001028147819 */ /* 0x050fe400000006ff */
[----:B------:R-:W-:Y:S02]  /*6ca0*/  LOP3.LUT R36, R40, 0xffff0000, RZ, 0xc0, !PT ;  /* 0xffff000028247812 */ /* 0x000fe400078ec0ff */
[C---:B------:R-:W-:Y:S02]  /*6cb0*/  SHF.L.U32 R21, R41.reuse, 0x10, RZ ;  /* 0x0000001029157819 */ /* 0x040fe400000006ff */
[----:B------:R-:W-:Y:S02]  /*6cc0*/  LOP3.LUT R38, R41, 0xffff0000, RZ, 0xc0, !PT ;  /* 0xffff000029267812 */ /* 0x000fe400078ec0ff */
[C---:B------:R-:W-:Y:S01]  /*6cd0*/  SHF.L.U32 R37, R42.reuse, 0x10, RZ ;  /* 0x000000102a257819 */ /* 0x040fe200000006ff */
[----:B------:R-:W2:Y:S01]  /*6ce0*/  LDTM.16dp256bit.x4 R4, tmem[UR4+0x20] ;  /* 0x00002004000479ee */ /* 0x000ea20008120000 */
[----:B------:R-:W-:Y:S01]  /*6cf0*/  LOP3.LUT R40, R42, 0xffff0000, RZ, 0xc0, !PT ;  /* 0xffff00002a287812 */ /* 0x000fe200078ec0ff */
[----:B------:R-:W-:Y:S01]  /*6d00*/  NOP ;  /* 0x0000000000007918 */ /* 0x000fe20000000000 */
[C---:B------:R-:W-:Y:S01]  /*6d10*/  SHF.L.U32 R39, R43.reuse, 0x10, RZ ;  /* 0x000000102b277819 */ /* 0x040fe200000006ff */
[----:B------:R-:W-:Y:S01]  /*6d20*/  UIADD3 UR5, UPT, UPT, UR5, 0x130, URZ ;  /* 0x0000013005057890 */ /* 0x000fe2000fffe0ff */
[----:B------:R-:W-:Y:S02]  /*6d30*/  LOP3.LUT R42, R43, 0xffff0000, RZ, 0xc0, !PT ;  /* 0xffff00002b2a7812 */ /* 0x000fe400078ec0ff */
[C---:B-1----:R-:W-:Y:S01]  /*6d40*/  SHF.L.U32 R41, R48.reuse, 0x10, RZ ;  /* 0x0000001030297819 */ /* 0x042fe200000006ff */
[----:B------:R-:W-:Y:S01]  /*6d50*/  UPRMT UR5, UR45, 0x654, UR5 ;  /* 0x000006542d057896 */ /* 0x000fe20008000005 */
[----:B------:R-:W-:Y:S02]  /*6d60*/  LOP3.LUT R43, R48, 0xffff0000, RZ, 0xc0, !PT ;  /* 0xffff0000302b7812 */ /* 0x000fe400078ec0ff */
[C---:B------:R-:W-:Y:S02]  /*6d70*/  SHF.L.U32 R44, R49.reuse, 0x10, RZ ;  /* 0x00000010312c7819 */ /* 0x040fe400000006ff */
[----:B------:R-:W-:Y:S02]  /*6d80*/  LOP3.LUT R46, R49, 0xffff0000, RZ, 0xc0, !PT ;  /* 0xffff0000312e7812 */ /* 0x000fe400078ec0ff */
[----:B------:R-:W-:Y:S02]  /*6d90*/  MOV R84, UR42 ;  /* 0x0000002a00547c02 */ /* 0x000fe40008000f00 */
[----:B--2---:R-:W-:Y:S01]  /*6da0*/  SYNCS.ARRIVE.TRANS64.RED.A1T0 RZ, [UR5], RZ ;  /* 0x000000ffffff79a7 */ /* 0x004fe20008100405 */
[----:B------:R-:W-:Y:S02]  /*6db0*/  SHF.L.U32 R45, R50, 0x10, RZ ;  /* 0x00000010322d7819 */ /* 0x000fe400000006ff */
[----:B------:R-:W-:Y:S02]  /*6dc0*/  LEA R85, R84, R75, 0xb ;  /* 0x0000004b54557211 */ /* 0x000fe400078e58ff */
[----:B------:R-:W-:Y:S02]  /*6dd0*/  LOP3.LUT R48, R50, 0xffff0000, RZ, 0xc0, !PT ;  /* 0xffff000032307812 */ /* 0x000fe400078ec0ff */
[----:B------:R-:W-:Y:S01]  /*6de0*/  LEA R92, R85, UR52, 0x1 ;  /* 0x00000034555c7c11 */ /* 0x000fe2000f8e08ff */
[C---:B------:R-:W-:Y:S01]  /*6df0*/  FMUL R4, R33.reuse, R4 ;  /* 0x0000000421047220 */ /* 0x040fe20000400000 */
[C---:B------:R-:W-:Y:S01]  /*6e00*/  FMUL R5, R33.reuse, R5 ;  /* 0x0000000521057220 */ /* 0x040fe20000400000 */
[----:B------:R-:W-:Y:S01]  /*6e10*/  FMUL R6, R33, R6 ;  /* 0x0000000621067220 */ /* 0x000fe20000400000 */
[----:B------:R-:W-:Y:S01]  /*6e20*/  IADD3 R91, PT, PT, R91, 0x200, R92 ;  /* 0x000002005b5b7810 */ /* 0x000fe20007ffe05c */
[C---:B------:R-:W-:Y:S01]  /*6e30*/  FFMA R4, R35.reuse, R20, R4 ;  /* 0x0000001423047223 */ /* 0x040fe20000000004 */
[C---:B------:R-:W-:Y:S01]  /*6e40*/  FFMA R5, R35.reuse, R36, R5 ;  /* 0x0000002423057223 */ /* 0x040fe20000000005 */
[----:B------:R-:W-:Y:S01]  /*6e50*/  FFMA R6, R35, R21, R6 ;  /* 0x0000001523067223 */ /* 0x000fe20000000006 */
[C---:B------:R-:W-:Y:S01]  /*6e60*/  FMUL R7, R33.reuse, R7 ;  /* 0x0000000721077220 */ /* 0x040fe20000400000 */
[C---:B------:R-:W-:Y:S01]  /*6e70*/  FMUL R8, R33.reuse, R8 ;  /* 0x0000000821087220 */ /* 0x040fe20000400000 */
[----:B------:R-:W-:Y:S01]  /*6e80*/  FMUL R9, R33, R9 ;  /* 0x0000000921097220 */ /* 0x000fe20000400000 */
[----:B------:R-:W-:Y:S01]  /*6e90*/  F2FP.BF16.F32.PACK_AB R68, R5, R4 ;  /* 0x000000040544723e */ /* 0x000fe200000010ff */
[C---:B------:R-:W-:Y:S01]  /*6ea0*/  FFMA R7, R35.reuse, R38, R7 ;  /* 0x0000002623077223 */ /* 0x040fe20000000007 */
[C---:B------:R-:W-:Y:S01]  /*6eb0*/  FFMA R8, R35.reuse, R37, R8 ;  /* 0x0000002523087223 */ /* 0x040fe20000000008 */
[----:B------:R-:W-:Y:S01]  /*6ec0*/  FFMA R9, R35, R40, R9 ;  /* 0x0000002823097223 */ /* 0x000fe20000000009 */
[C---:B------:R-:W-:Y:S01]  /*6ed0*/  FMUL R10, R33.reuse, R10 ;  /* 0x0000000a210a7220 */ /* 0x040fe20000400000 */
[C---:B------:R-:W-:Y:S01]  /*6ee0*/  FMUL R11, R33.reuse, R11 ;  /* 0x0000000b210b7220 */ /* 0x040fe20000400000 */
[C---:B------:R-:W-:Y:S01]  /*6ef0*/  FMUL R0, R33.reuse, R12 ;  /* 0x0000000c21007220 */ /* 0x040fe20000400000 */
[----:B------:R-:W-:Y:S01]  /*6f00*/  FMUL R2, R33, R13 ;  /* 0x0000000d21027220 */ /* 0x000fe20000400000 */
[----:B------:R-:W-:Y:S01]  /*6f10*/  FFMA R10, R35, R39, R10 ;  /* 0x00000027230a7223 */ /* 0x000fe2000000000a */
[----:B------:R-:W-:Y:S01]  /*6f20*/  FMUL R3, R33, R14 ;  /* 0x0000000e21037220 */ /* 0x000fe20000400000 */
[----:B------:R-:W-:Y:S01]  /*6f30*/  FFMA R11, R35, R42, R11 ;  /* 0x0000002a230b7223 */ /* 0x000fe2000000000b */
[----:B------:R-:W-:Y:S01]  /*6f40*/  FMUL R15, R33, R15 ;  /* 0x0000000f210f7220 */ /* 0x000fe20000400000 */
[----:B------:R-:W-:Y:S01]  /*6f50*/  FFMA R0, R35, R41, R0 ;  /* 0x0000002923007223 */ /* 0x000fe20000000000 */
[----:B------:R-:W-:Y:S01]  /*6f60*/  FMUL R12, R33, R16 ;  /* 0x00000010210c7220 */ /* 0x000fe20000400000 */
[----:B------:R-:W-:Y:S01]  /*6f70*/  FFMA R2, R35, R43, R2 ;  /* 0x0000002b23027223 */ /* 0x000fe20000000002 */
[----:B------:R-:W-:Y:S01]  /*6f80*/  SHF.L.U32 R47, R51, 0x10, RZ ;  /* 0x00000010332f7819 */ /* 0x000fe200000006ff */
[----:B------:R-:W-:Y:S01]  /*6f90*/  FMUL R13, R33, R17 ;  /* 0x00000011210d7220 */ /* 0x000fe20000400000 */
[----:B------:R-:W-:Y:S01]  /*6fa0*/  FFMA R3, R35, R44, R3 ;  /* 0x0000002c23037223 */ /* 0x000fe20000000003 */
[----:B------:R-:W-:Y:S01]  /*6fb0*/  LOP3.LUT R50, R51, 0xffff0000, RZ, 0xc0, !PT ;  /* 0xffff000033327812 */ /* 0x000fe200078ec0ff */
[----:B------:R-:W-:Y:S01]  /*6fc0*/  FMUL R14, R33, R18 ;  /* 0x00000012210e7220 */ /* 0x000fe20000400000 */
[----:B------:R-:W-:Y:S01]  /*6fd0*/  FFMA R15, R35, R46, R15 ;  /* 0x0000002e230f7223 */ /* 0x000fe2000000000f */
        /* <DEDUP_REMOVED lines=27> */
[----:B------:R-:W-:Y:S02]  /*7190*/  UIADD3 UR9, UPT, UPT, UR41, 0x20, URZ ;  /* 0x0000002029097890 */ /* 0x000fe4000fffe0ff */
[----:B------:R-:W-:Y:S02]  /*71a0*/  UIADD3 UR8, UPT, UPT, UR4, 0x200, URZ ;  /* 0x0000020004087890 */ /* 0x000fe4000fffe0ff */
[----:B------:R-:W-:Y:S09]  /*71b0*/  UIADD3.X UR7, UPT, UPT, URZ, UR57, URZ, UP0, !UPT ;  /* 0x00000039ff077290 */ /* 0x000ff200087fe4ff */
[----:B------:R2:W-:Y:S02]  /*71c0*/  UTMASTG.4D.IM2COL [UR8], [UR6] ;  /* 0x00000008060073b5 */ /* 0x0005e40008058000 */
[----:B--2---:R0:W-:Y:S02]  /*71d0*/  UTMACMDFLUSH ;  /* 0x00000000000079b7 */ /* 0x0041e40000000000 */
.L_x_108:
[----:B------:R-:W-:Y:S05]  /*71e0*/  BSYNC.RECONVERGENT B0 ;  /* 0x0000000000007941 */ /* 0x000fea0003800200 */
.L_x_107:
[----:B------:R-:W-:Y:S01]  /*71f0*/  UIADD3 UR42, UPT, UPT, UR42, 0x1, URZ ;  /* 0x000000012a2a7890 */ /* 0x000fe2000fffe0ff */
[----:B------:R-:W-:Y:S03]  /*7200*/  BSSY.RECONVERGENT B0, `(.L_x_109) ;  /* 0x0000008000007945 */ /* 0x000fe60003800200 */
[----:B------:R-:W-:Y:S04]  /*7210*/  UISETP.NE.AND UP0, UPT, UR42, 0x3, UPT ;  /* 0x000000032a00788c */ /* 0x000fe8000bf05270 */
[----:B------:R-:W-:Y:S02]  /*7220*/  UISETP.EQ.XOR UP1, UPT, UR40, 0x3, !UP0 ;  /* 0x000000032800788c */ /* 0x000fe4000c722a70 */
[----:B------:R-:W-:Y:S04]  /*7230*/  USEL UR58, UR42, URZ, UP0 ;  /* 0x000000ff2a3a7287 */ /* 0x000fe80008000000 */
[----:B------:R-:W-:Y:S01]  /*7240*/  PLOP3.LUT P0, PT, PT, PT, UP1, 0x80, 0x8 ;  /* 0x000000000008781c */ /* 0x000fe20003f0f018 */
[----:B------:R-:W-:Y:S01]  /*7250*/  @!UPT UIADD3 URZ, UPT, UPT, URZ, URZ, URZ ;  /* 0x000000fffffff290 */ /* 0x000fe2000fffe0ff */
[----:B------:R-:W-:Y:S11]  /*7260*/  @P1 BRA `(.L_x_110) ;  /* 0x0000000000041947 */ /* 0x000ff60003800000 */
[----:B------:R-:W-:Y:S04]  /*7270*/  DEPBAR.LE SB0, 0x1 ;  /* 0x000080400000791a */ /* 0x000fe80000000000 */
.L_x_110:
[----:B------:R-:W-:Y:S05]  /*7280*/  BSYNC.RECONVERGENT B0 ;  /* 0x0000000000007941 */ /* 0x000fea0003800200 */
.L_x_109:
[----:B------:R-:W-:Y:S01]  /*7290*/  BAR.SYNC.DEFER_BLOCKING 0x1, 0x80 ;  /* 0x0042000000007b1d */ /* 0x000fe20000010000 */
[----:B------:R-:W-:Y:S01]  /*72a0*/  SEL R3, RZ, 0x1, !P0 ;  /* 0x00000001ff037807 */ /* 0x000fe20004000000 */
[----:B------:R-:W-:Y:S01]  /*72b0*/  UISETP.NE.AND UP0, UPT, UR54, -0x2, UPT ;  /* 0xfffffffe3600788c */ /* 0x000fe2000bf05270 */
[----:B------:R-:W-:Y:S02]  /*72c0*/  VIADD R0, R30, 0x1 ;  /* 0x000000011e007836 */ /* 0x000fe40000000000 */
[----:B------:R-:W-:Y:S06]  /*72d0*/  LOP3.LUT R74, R74, R3, RZ, 0x3c, !PT ;  /* 0x000000034a4a7212 */ /* 0x000fec00078e3cff */
[----:B------:R-:W-:Y:S05]  /*72e0*/  BRA.U !UP0, `(.L_x_111) ;  /* 0x00000001082c7547 */ /* 0x000fea000b800000 */
[----:B------:R-:W-:Y:S01]  /*72f0*/  ISETP.NE.AND P1, PT, R90, RZ, PT ;  /* 0x000000ff5a00720c */ /* 0x000fe20003f25270 */
[----:B------:R-:W2:Y:S01]  /*7300*/  S2R R2, SR_CgaCtaId ;  /* 0x0000000000027919 */ /* 0x000ea20000008800 */
[----:B------:R-:W-:Y:S11]  /*7310*/  IMAD.U32 R3, RZ, RZ, UR53 ;  /* 0x00000035ff037e24 */ /* 0x000ff6000f8e00ff */
        /* <DEDUP_REMOVED lines=8> */
.L_x_111:
[----:B------:R-:W-:Y:S01]  /*73a0*/  ISETP.NE.AND P1, PT, R81, RZ, PT ;  /* 0x000000ff5100720c */ /* 0x000fe20003f25270 */
[----:B------:R-:W-:Y:S01]  /*73b0*/  UIADD3 UR54, UPT, UPT, UR54, 0x2, URZ ;  /* 0x0000000236367890 */ /* 0x000fe2000fffe0ff */
[----:B------:R-:W-:Y:S01]  /*73c0*/  ISETP.NE.AND P0, PT, R0, 0x2, PT ;  /* 0x000000020000780c */ /* 0x000fe20003f05270 */
[----:B------:R-:W-:Y:S01]  /*73d0*/  IMAD.IADD R18, R29, 0x1, R62 ;  /* 0x000000011d127824 */ /* 0x000fe200078e023e */
[----:B------:R-:W-:Y:S01]  /*73e0*/  LOP3.LUT R72, R72, 0x1, RZ, 0x3c, !PT ;  /* 0x0000000148487812 */ /* 0x000fe200078e3cff */
[----:B------:R-:W-:Y:S01]  /*73f0*/  IMAD.IADD R45, R31, 0x1, R64 ;  /* 0x000000011f2d7824 */ /* 0x000fe200078e0240 */
[----:B--2---:R-:W-:Y:S01]  /*7400*/  SEL R2, RZ, 0x1, P0 ;  /* 0x00000001ff027807 */ /* 0x004fe20000000000 */
[----:B------:R-:W-:Y:S01]  /*7410*/  IMAD.MOV.U32 R19, RZ, RZ, R79 ;  /* 0x000000ffff137224 */ /* 0x000fe200078e004f */
[----:B------:R-:W-:Y:S02]  /*7420*/  SEL R30, R0, RZ, P0 ;  /* 0x000000ff001e7207 */ /* 0x000fe40000000000 */
[----:B------:R-:W-:Y:S03]  /*7430*/  LOP3.LUT R73, R73, R2, RZ, 0x3c, !PT ;  /* 0x0000000249497212 */ /* 0x000fe600078e3cff */
[----:B------:R-:W-:Y:S05]  /*7440*/  @P1 BRA `(.L_x_112) ;  /* 0xffffffdc00dc1947 */ /* 0x000fea000383ffff */
[----:B------:R-:W-:-:S13]  /*7450*/  ISETP.NE.AND P1, PT, R78, RZ, PT ;  /* 0x000000ff4e00720c */ /* 0x000fda0003f25270 */
[----:B------:R-:W-:Y:S05]  /*7460*/  @!P1 BRA `(.L_x_113) ;  /* 0x0000000000489947 */ /* 0x000fea0003800000 */
[----:B------:R-:W2:Y:S02]  /*7470*/  LDCU.64 UR4, c[0x0][0x890] ;  /* 0x00011200ff0477ac */ /* 0x000ea40008000a00 */
[----:B--2---:R-:W-:-:S04]  /*7480*/  UISETP.NE.U32.AND UP0, UPT, UR4, URZ, UPT ;  /* 0x000000ff0400728c */ /* 0x004fc8000bf05070 */
[----:B------:R-:W-:-:S09]  /*7490*/  UISETP.NE.AND.EX UP0, UPT, UR5, URZ, UPT, UP0 ;  /* 0x000000ff0500728c */ /* 0x000fd2000bf05300 */
[----:B------:R-:W-:Y:S05]  /*74a0*/  BRA.U UP0, `(.L_x_114) ;  /* 0x00000001000c7547 */ /* 0x000fea000b800000 */
[----:B------:R-:W-:-:S13]  /*74b0*/  FSETP.NEU.AND P0, PT, R35, RZ, PT ;  /* 0x000000ff2300720b */ /* 0x000fda0003f0d000 */
[----:B------:R-:W-:Y:S05]  /*74c0*/  @!P0 EXIT ;  /* 0x000000000000894d */ /* 0x000fea0003800000 */
[----:B------:R-:W-:Y:S05]  /*74d0*/  BRA `(.L_x_113) ;  /* 0x00000000002c7947 */ /* 0x000fea0003800000 */
.L_x_114:
[----:B------:R-:W-:Y:S01]  /*74e0*/  ISETP.NE.AND P0, PT, R89, RZ, PT ;  /* 0x000000ff5900720c */ /* 0x000fe20003f05270 */
[----:B------:R-:W-:-:S12]  /*74f0*/  BSSY.RECONVERGENT B0, `(.L_x_113) ;  /* 0x0000009000007945 */ /* 0x000fd80003800200 */
[----:B------:R-:W-:Y:S05]  /*7500*/  @P0 BRA `(.L_x_115) ;  /* 0x0000000000140947 */ /* 0x000fea0003800000 */
[----:B------:R-:W2:Y:S02]  /*7510*/  LDCU.64 UR4, c[0x0][0x888] ;  /* 0x00011100ff0477ac */ /* 0x000ea40008000a00 */
[----:B--2---:R-:W-:-:S04]  /*7520*/  ISETP.NE.U32.AND P0, PT, RZ, UR4, PT ;  /* 0x00000004ff007c0c */ /* 0x004fc8000bf05070 */
[----:B------:R-:W-:-:S13]  /*7530*/  ISETP.NE.AND.EX P0, PT, RZ, UR5, PT, P0 ;  /* 0x00000005ff007c0c */ /* 0x000fda000bf05300 */
[----:B------:R-:W-:Y:S05]  /*7540*/  @!P0 EXIT ;  /* 0x000000000000894d */ /* 0x000fea0003800000 */
[----:B------:R-:W-:Y:S05]  /*7550*/  BRA `(.L_x_116) ;  /* 0x0000000000087947 */ /* 0x000fea0003800000 */
.L_x_115:
[----:B------:R-:W-:-:S13]  /*7560*/  FSETP.NEU.AND P0, PT, R35, RZ, PT ;  /* 0x000000ff2300720b */ /* 0x000fda0003f0d000 */
[----:B------:R-:W-:Y:S05]  /*7570*/  @!P0 EXIT ;  /* 0x000000000000894d */ /* 0x000fea0003800000 */
.L_x_116:
[----:B------:R-:W-:Y:S05]  /*7580*/  BSYNC.RECONVERGENT B0 ;  /* 0x0000000000007941 */ /* 0x000fea0003800200 */
.L_x_113:
[----:B------:R-:W-:Y:S01]  /*7590*/  ULEA UR4, UR53, UR52, 0x3 ;  /* 0x0000003435047291 */ /* 0x000fe2000f8e18ff */
[----:B------:R-:W-:-:S04]  /*75a0*/  DEPBAR.LE SB0, 0x0 ;  /* 0x000080000000791a */ /* 0x000fc80000000000 */
[----:B------:R-:W-:-:S04]  /*75b0*/  UIADD3 UR4, UPT, UPT, UR4, 0xe8, URZ ;  /* 0x000000e804047890 */ /* 0x000fc8000fffe0ff */
[----:B------:R-:W-:-:S09]  /*75c0*/  UPRMT UR4, UR45, 0x654, UR4 ;  /* 0x000006542d047896 */ /* 0x000fd20008000004 */
[----:B------:R-:W-:Y:S01]  /*75d0*/  SYNCS.ARRIVE.TRANS64.RED.A1T0 RZ, [UR4], RZ ;  /* 0x000000ffffff79a7 */ /* 0x000fe20008100404 */
[----:B------:R-:W-:Y:S05]  /*75e0*/  EXIT ;  /* 0x000000000000794d */ /* 0x000fea0003800000 */
.L_x_20:
[----:B------:R-:W-:Y:S07]  /*75f0*/  MOV R2, UR9 ;  /* 0x0000000900027c02 */ /* 0x000fee0008000f00 */
.L_x_117:
[----:B-1----:R1:W2:Y:S02]  /*7600*/  SYNCS.PHASECHK.TRANS64.TRYWAIT P2, [R2+URZ+0x68], R5 ;  /* 0x00006805020075a7 */ /* 0x0022a400080411ff */
[----:B--2---:R-:W-:Y:S05]  /*7610*/  @!P2 NANOSLEEP.SYNCS 0x989680 ;  /* 0x009896800000a95d */ /* 0x004fea0003900000 */
[----:B------:R-:W2:Y:S02]  /*7620*/  @!P2 SYNCS.PHASECHK.TRANS64 P2, [R2+URZ+0x68], R5 ;  /* 0x000068050200a5a7 */ /* 0x000ea400080410ff */
[----:B--2---:R-:W-:Y:S05]  /*7630*/  @!P2 BRA `(.L_x_117) ;  /* 0xfffffffc00f0a947 */ /* 0x004fea000383ffff */
[----:B------:R-:W-:Y:S05]  /*7640*/  BRA `(.L_x_19) ;  /* 0xffffffa000ac7947 */ /* 0x000fea000383ffff */
.L_x_26:
[----:B------:R-:W-:Y:S07]  /*7650*/  MOV R2, UR9 ;  /* 0x0000000900027c02 */ /* 0x000fee0008000f00 */
.L_x_118:
[----:B-1----:R1:W2:Y:S02]  /*7660*/  SYNCS.PHASECHK.TRANS64.TRYWAIT P1, [R2+URZ+0x68], R5 ;  /* 0x00006805020075a7 */ /* 0x0022a400080211ff */
[----:B--2---:R-:W-:Y:S05]  /*7670*/  @!P1 NANOSLEEP.SYNCS 0x989680 ;  /* 0x009896800000995d */ /* 0x004fea0003900000 */
[----:B------:R-:W2:Y:S02]  /*7680*/  @!P1 SYNCS.PHASECHK.TRANS64 P1, [R2+URZ+0x68], R5 ;  /* 0x00006805020095a7 */ /* 0x000ea400080210ff */
[----:B--2---:R-:W-:Y:S05]  /*7690*/  @!P1 BRA `(.L_x_118) ;  /* 0xfffffffc00f09947 */ /* 0x004fea000383ffff */
[----:B------:R-:W-:Y:S05]  /*76a0*/  BRA `(.L_x_25) ;  /* 0xffffffa800107947 */ /* 0x000fea000383ffff */
.L_x_30:
[----:B-1----:R-:W-:-:S07]  /*76b0*/  MOV R2, UR22 ;  /* 0x0000001600027c02 */ /* 0x002fce0008000f00 */
.L_x_119:
[----:B-1----:R1:W4:Y:S02]  /*76c0*/  SYNCS.PHASECHK.TRANS64.TRYWAIT P1, [R2+URZ+0x110], R3 ;  /* 0x00011003020075a7 */ /* 0x00232400080211ff */
[----:B----4-:R-:W-:Y:S05]  /*76d0*/  @!P1 NANOSLEEP.SYNCS 0x989680 ;  /* 0x009896800000995d */ /* 0x010fea0003900000 */
[----:B------:R-:W4:Y:S02]  /*76e0*/  @!P1 SYNCS.PHASECHK.TRANS64 P1, [R2+URZ+0x110], R3 ;  /* 0x00011003020095a7 */ /* 0x000f2400080210ff */
[----:B----4-:R-:W-:Y:S05]  /*76f0*/  @!P1 BRA `(.L_x_119) ;  /* 0xfffffffc00f09947 */ /* 0x010fea000383ffff */
[----:B------:R-:W-:Y:S05]  /*7700*/  BRA `(.L_x_120) ;  /* 0xffffffa800d07947 */ /* 0x000fea000383ffff */
.L_x_34:
[----:B------:R-:W-:-:S07]  /*7710*/  MOV R0, UR4 ;  /* 0x0000000400007c02 */ /* 0x000fce0008000f00 */
.L_x_121:
[----:B-1----:R1:W4:Y:S02]  /*7720*/  SYNCS.PHASECHK.TRANS64.TRYWAIT P0, [R0+URZ], R3 ;  /* 0x00000003000075a7 */ /* 0x00232400080011ff */
[----:B----4-:R-:W-:Y:S05]  /*7730*/  @!P0 NANOSLEEP.SYNCS 0x989680 ;  /* 0x009896800000895d */ /* 0x010fea0003900000 */
[----:B------:R-:W4:Y:S02]  /*7740*/  @!P0 SYNCS.PHASECHK.TRANS64 P0, [R0+URZ], R3 ;  /* 0x00000003000085a7 */ /* 0x000f2400080010ff */
[----:B----4-:R-:W-:Y:S05]  /*7750*/  @!P0 BRA `(.L_x_121) ;  /* 0xfffffffc00f08947 */ /* 0x010fea000383ffff */
[----:B------:R-:W-:Y:S05]  /*7760*/  BRA `(.L_x_122) ;  /* 0xffffffb000287947 */ /* 0x000fea000383ffff */
.L_x_35:
[----:B------:R-:W-:-:S07]  /*7770*/  MOV R0, UR4 ;  /* 0x0000000400007c02 */ /* 0x000fce0008000f00 */
.L_x_123:
[----:B-1----:R1:W4:Y:S02]  /*7780*/  SYNCS.PHASECHK.TRANS64.TRYWAIT P0, [R0+URZ], R3 ;  /* 0x00000003000075a7 */ /* 0x00232400080011ff */
[----:B----4-:R-:W-:Y:S05]  /*7790*/  @!P0 NANOSLEEP.SYNCS 0x989680 ;  /* 0x009896800000895d */ /* 0x010fea0003900000 */
[----:B------:R-:W4:Y:S02]  /*77a0*/  @!P0 SYNCS.PHASECHK.TRANS64 P0, [R0+URZ], R3 ;  /* 0x00000003000085a7 */ /* 0x000f2400080010ff */
[----:B----4-:R-:W-:Y:S05]  /*77b0*/  @!P0 BRA `(.L_x_123) ;  /* 0xfffffffc00f08947 */ /* 0x010fea000383ffff */
[----:B------:R-:W-:Y:S05]  /*77c0*/  BRA `(.L_x_124) ;  /* 0xffffffb000387947 */ /* 0x000fea000383ffff */
.L_x_36:
[----:B------:R-:W-:-:S07]  /*77d0*/  MOV R0, UR4 ;  /* 0x0000000400007c02 */ /* 0x000fce0008000f00 */
.L_x_125:
[----:B-1----:R1:W4:Y:S02]  /*77e0*/  SYNCS.PHASECHK.TRANS64.TRYWAIT P0, [R0+URZ], R3 ;  /* 0x00000003000075a7 */ /* 0x00232400080011ff */
[----:B----4-:R-:W-:Y:S05]  /*77f0*/  @!P0 NANOSLEEP.SYNCS 0x989680 ;  /* 0x009896800000895d */ /* 0x010fea0003900000 */
[----:B------:R-:W4:Y:S02]  /*7800*/  @!P0 SYNCS.PHASECHK.TRANS64 P0, [R0+URZ], R3 ;  /* 0x00000003000085a7 */ /* 0x000f2400080010ff */
[----:B----4-:R-:W-:Y:S05]  /*7810*/  @!P0 BRA `(.L_x_125) ;  /* 0xfffffffc00f08947 */ /* 0x010fea000383ffff */
[----:B------:R-:W-:Y:S05]  /*7820*/  BRA `(.L_x_126) ;  /* 0xffffffb000487947 */ /* 0x000fea000383ffff */
.L_x_37:
[----:B------:R-:W-:-:S07]  /*7830*/  MOV R0, UR4 ;  /* 0x0000000400007c02 */ /* 0x000fce0008000f00 */
.L_x_127:
[----:B-1----:R1:W4:Y:S02]  /*7840*/  SYNCS.PHASECHK.TRANS64.TRYWAIT P0, [R0+URZ], R3 ;  /* 0x00000003000075a7 */ /* 0x00232400080011ff */
[----:B----4-:R-:W-:Y:S05]  /*7850*/  @!P0 NANOSLEEP.SYNCS 0x989680 ;  /* 0x009896800000895d */ /* 0x010fea0003900000 */
[----:B------:R-:W4:Y:S02]  /*7860*/  @!P0 SYNCS.PHASECHK.TRANS64 P0, [R0+URZ], R3 ;  /* 0x00000003000085a7 */ /* 0x000f2400080010ff */
[----:B----4-:R-:W-:Y:S05]  /*7870*/  @!P0 BRA `(.L_x_127) ;  /* 0xfffffffc00f08947 */ /* 0x010fea000383ffff */
[----:B------:R-:W-:Y:S05]  /*7880*/  BRA `(.L_x_128) ;  /* 0xffffffb000587947 */ /* 0x000fea000383ffff */
.L_x_38:
[----:B------:R-:W-:-:S07]  /*7890*/  MOV R0, UR4 ;  /* 0x0000000400007c02 */ /* 0x000fce0008000f00 */
.L_x_129:
[----:B-1----:R1:W4:Y:S02]  /*78a0*/  SYNCS.PHASECHK.TRANS64.TRYWAIT P0, [R0+URZ], R3 ;  /* 0x00000003000075a7 */ /* 0x00232400080011ff */
[----:B----4-:R-:W-:Y:S05]  /*78b0*/  @!P0 NANOSLEEP.SYNCS 0x989680 ;  /* 0x009896800000895d */ /* 0x010fea0003900000 */
[----:B------:R-:W4:Y:S02]  /*78c0*/  @!P0 SYNCS.PHASECHK.TRANS64 P0, [R0+URZ], R3 ;  /* 0x00000003000085a7 */ /* 0x000f2400080010ff */
[----:B----4-:R-:W-:Y:S05]  /*78d0*/  @!P0 BRA `(.L_x_129) ;  /* 0xfffffffc00f08947 */ /* 0x010fea000383ffff */
[----:B------:R-:W-:Y:S05]  /*78e0*/  BRA `(.L_x_130) ;  /* 0xffffffb000687947 */ /* 0x000fea000383ffff */
.L_x_39:
[----:B------:R-:W-:-:S07]  /*78f0*/  MOV R0, UR4 ;  /* 0x0000000400007c02 */ /* 0x000fce0008000f00 */
.L_x_131:
[----:B-1----:R1:W4:Y:S02]  /*7900*/  SYNCS.PHASECHK.TRANS64.TRYWAIT P0, [R0+URZ], R3 ;  /* 0x00000003000075a7 */ /* 0x00232400080011ff */
[----:B----4-:R-:W-:Y:S05]  /*7910*/  @!P0 NANOSLEEP.SYNCS 0x989680 ;  /* 0x009896800000895d */ /* 0x010fea0003900000 */
[----:B------:R-:W4:Y:S02]  /*7920*/  @!P0 SYNCS.PHASECHK.TRANS64 P0, [R0+URZ], R3 ;  /* 0x00000003000085a7 */ /* 0x000f2400080010ff */
[----:B----4-:R-:W-:Y:S05]  /*7930*/  @!P0 BRA `(.L_x_131) ;  /* 0xfffffffc00f08947 */ /* 0x010fea000383ffff */
[----:B------:R-:W-:Y:S05]  /*7940*/  BRA `(.L_x_132) ;  /* 0xffffffb000787947 */ /* 0x000fea000383ffff */
.L_x_40:
[----:B------:R-:W-:-:S07]  /*7950*/  MOV R0, UR4 ;  /* 0x0000000400007c02 */ /* 0x000fce0008000f00 */
.L_x_133:
[----:B-1----:R1:W4:Y:S02]  /*7960*/  SYNCS.PHASECHK.TRANS64.TRYWAIT P0, [R0+URZ], R3 ;  /* 0x00000003000075a7 */ /* 0x00232400080011ff */
[----:B----4-:R-:W-:Y:S05]  /*7970*/  @!P0 NANOSLEEP.SYNCS 0x989680 ;  /* 0x009896800000895d */ /* 0x010fea0003900000 */
[----:B------:R-:W4:Y:S02]  /*7980*/  @!P0 SYNCS.PHASECHK.TRANS64 P0, [R0+URZ], R3 ;  /* 0x00000003000085a7 */ /* 0x000f2400080010ff */
[----:B----4-:R-:W-:Y:S05]  /*7990*/  @!P0 BRA `(.L_x_133) ;  /* 0xfffffffc00f08947 */ /* 0x010fea000383ffff */
[----:B------:R-:W-:Y:S05]  /*79a0*/  BRA `(.L_x_134) ;  /* 0xffffffb000887947 */ /* 0x000fea000383ffff */
.L_x_41:
[----:B------:R-:W-:-:S07]  /*79b0*/  MOV R0, UR4 ;  /* 0x0000000400007c02 */ /* 0x000fce0008000f00 */
.L_x_135:
[----:B-1----:R1:W4:Y:S02]  /*79c0*/  SYNCS.PHASECHK.TRANS64.TRYWAIT P0, [R0+URZ], R3 ;  /* 0x00000003000075a7 */ /* 0x00232400080011ff */
[----:B----4-:R-:W-:Y:S05]  /*79d0*/  @!P0 NANOSLEEP.SYNCS 0x989680 ;  /* 0x009896800000895d */ /* 0x010fea0003900000 */
[----:B------:R-:W4:Y:S02]  /*79e0*/  @!P0 SYNCS.PHASECHK.TRANS64 P0, [R0+URZ], R3 ;  /* 0x00000003000085a7 */ /* 0x000f2400080010ff */
[----:B----4-:R-:W-:Y:S05]  /*79f0*/  @!P0 BRA `(.L_x_135) ;  /* 0xfffffffc00f08947 */ /* 0x010fea000383ffff */
[----:B------:R-:W-:Y:S05]  /*7a00*/  BRA `(.L_x_136) ;  /* 0xffffffb000987947 */ /* 0x000fea000383ffff */
.L_x_42:
[----:B------:R-:W-:-:S07]  /*7a10*/  MOV R0, UR4 ;  /* 0x0000000400007c02 */ /* 0x000fce0008000f00 */
.L_x_137:
[----:B-1----:R1:W4:Y:S02]  /*7a20*/  SYNCS.PHASECHK.TRANS64.TRYWAIT P0, [R0+URZ], R3 ;  /* 0x00000003000075a7 */ /* 0x00232400080011ff */
[----:B----4-:R-:W-:Y:S05]  /*7a30*/  @!P0 NANOSLEEP.SYNCS 0x989680 ;  /* 0x009896800000895d */ /* 0x010fea0003900000 */
[----:B------:R-:W4:Y:S02]  /*7a40*/  @!P0 SYNCS.PHASECHK.TRANS64 P0, [R0+URZ], R3 ;  /* 0x00000003000085a7 */ /* 0x000f2400080010ff */
[----:B----4-:R-:W-:Y:S05]  /*7a50*/  @!P0 BRA `(.L_x_137) ;  /* 0xfffffffc00f08947 */ /* 0x010fea000383ffff */
[----:B------:R-:W-:Y:S05]  /*7a60*/  BRA `(.L_x_138) ;  /* 0xffffffb000a87947 */ /* 0x000fea000383ffff */
.L_x_43:
[----:B------:R-:W-:-:S07]  /*7a70*/  MOV R0, UR4 ;  /* 0x0000000400007c02 */ /* 0x000fce0008000f00 */
.L_x_139:
[----:B-1----:R1:W4:Y:S02]  /*7a80*/  SYNCS.PHASECHK.TRANS64.TRYWAIT P0, [R0+URZ], R3 ;  /* 0x00000003000075a7 */ /* 0x00232400080011ff */
[----:B----4-:R-:W-:Y:S05]  /*7a90*/  @!P0 NANOSLEEP.SYNCS 0x989680 ;  /* 0x009896800000895d */ /* 0x010fea0003900000 */
[----:B------:R-:W4:Y:S02]  /*7aa0*/  @!P0 SYNCS.PHASECHK.TRANS64 P0, [R0+URZ], R3 ;  /* 0x00000003000085a7 */ /* 0x000f2400080010ff */
[----:B----4-:R-:W-:Y:S05]  /*7ab0*/  @!P0 BRA `(.L_x_139) ;  /* 0xfffffffc00f08947 */ /* 0x010fea000383ffff */
[----:B------:R-:W-:Y:S05]  /*7ac0*/  BRA `(.L_x_140) ;  /* 0xffffffb000b87947 */ /* 0x000fea000383ffff */
.L_x_44:
[----:B------:R-:W-:-:S07]  /*7ad0*/  MOV R0, UR4 ;  /* 0x0000000400007c02 */ /* 0x000fce0008000f00 */
.L_x_141:
[----:B-1----:R1:W4:Y:S02]  /*7ae0*/  SYNCS.PHASECHK.TRANS64.TRYWAIT P0, [R0+URZ], R3 ;  /* 0x00000003000075a7 */ /* 0x00232400080011ff */
[----:B----4-:R-:W-:Y:S05]  /*7af0*/  @!P0 NANOSLEEP.SYNCS 0x989680 ;  /* 0x009896800000895d */ /* 0x010fea0003900000 */
[----:B------:R-:W4:Y:S02]  /*7b00*/  @!P0 SYNCS.PHASECHK.TRANS64 P0, [R0+URZ], R3 ;  /* 0x00000003000085a7 */ /* 0x000f2400080010ff */
[----:B----4-:R-:W-:Y:S05]  /*7b10*/  @!P0 BRA `(.L_x_141) ;  /* 0xfffffffc00f08947 */ /* 0x010fea000383ffff */
[----:B------:R-:W-:Y:S05]  /*7b20*/  BRA `(.L_x_142) ;  /* 0xffffffb000c87947 */ /* 0x000fea000383ffff */
.L_x_45:
[----:B------:R-:W-:-:S07]  /*7b30*/  MOV R0, UR4 ;  /* 0x0000000400007c02 */ /* 0x000fce0008000f00 */
.L_x_143:
[----:B-1----:R1:W4:Y:S02]  /*7b40*/  SYNCS.PHASECHK.TRANS64.TRYWAIT P0, [R0+URZ], R3 ;  /* 0x00000003000075a7 */ /* 0x00232400080011ff */
[----:B----4-:R-:W-:Y:S05]  /*7b50*/  @!P0 NANOSLEEP.SYNCS 0x989680 ;  /* 0x009896800000895d */ /* 0x010fea0003900000 */
[----:B------:R-:W4:Y:S02]  /*7b60*/  @!P0 SYNCS.PHASECHK.TRANS64 P0, [R0+URZ], R3 ;  /* 0x00000003000085a7 */ /* 0x000f2400080010ff */
[----:B----4-:R-:W-:Y:S05]  /*7b70*/  @!P0 BRA `(.L_x_143) ;  /* 0xfffffffc00f08947 */ /* 0x010fea000383ffff */
[----:B------:R-:W-:Y:S05]  /*7b80*/  BRA `(.L_x_144) ;  /* 0xffffffb000d87947 */ /* 0x000fea000383ffff */
.L_x_48:
[----:B------:R-:W-:-:S07]  /*7b90*/  MOV R4, UR45 ;  /* 0x0000002d00047c02 */ /* 0x000fce0008000f00 */
.L_x_145:
[----:B-1----:R1:W2:Y:S02]  /*7ba0*/  SYNCS.PHASECHK.TRANS64.TRYWAIT P1, [R4+URZ+0x118], R7 ;  /* 0x00011807040075a7 */ /* 0x0022a400080211ff */
[----:B--2---:R-:W-:Y:S05]  /*7bb0*/  @!P1 NANOSLEEP.SYNCS 0x989680 ;  /* 0x009896800000995d */ /* 0x004fea0003900000 */
[----:B------:R-:W2:Y:S02]  /*7bc0*/  @!P1 SYNCS.PHASECHK.TRANS64 P1, [R4+URZ+0x118], R7 ;  /* 0x00011807040095a7 */ /* 0x000ea400080210ff */
[----:B--2---:R-:W-:Y:S05]  /*7bd0*/  @!P1 BRA `(.L_x_145) ;  /* 0xfffffffc00f09947 */ /* 0x004fea000383ffff */
[----:B------:R-:W-:Y:S05]  /*7be0*/  BRA `(.L_x_146) ;  /* 0xffffffb400407947 */ /* 0x000fea000383ffff */
.L_x_49:
[----:B-1----:R-:W-:-:S07]  /*7bf0*/  MOV R4, UR45 ;  /* 0x0000002d00047c02 */ /* 0x002fce0008000f00 */
.L_x_147:
[----:B-1----:R1:W2:Y:S02]  /*7c00*/  SYNCS.PHASECHK.TRANS64.TRYWAIT P1, [R4+URZ+0x110], R5 ;  /* 0x00011005040075a7 */ /* 0x0022a400080211ff */
[----:B--2---:R-:W-:Y:S05]  /*7c10*/  @!P1 NANOSLEEP.SYNCS 0x989680 ;  /* 0x009896800000995d */ /* 0x004fea0003900000 */
[----:B------:R-:W2:Y:S02]  /*7c20*/  @!P1 SYNCS.PHASECHK.TRANS64 P1, [R4+URZ+0x110], R5 ;  /* 0x00011005040095a7 */ /* 0x000ea400080210ff */
[----:B--2---:R-:W-:Y:S05]  /*7c30*/  @!P1 BRA `(.L_x_147) ;  /* 0xfffffffc00f09947 */ /* 0x004fea000383ffff */
[----:B------:R-:W-:Y:S05]  /*7c40*/  BRA `(.L_x_148) ;  /* 0xffffffb400487947 */ /* 0x000fea000383ffff */
.L_x_57:
[----:B------:R-:W-:-:S07]  /*7c50*/  MOV R0, UR6 ;  /* 0x0000000600007c02 */ /* 0x000fce0008000f00 */
.L_x_149:
[----:B-1----:R1:W2:Y:S02]  /*7c60*/  SYNCS.PHASECHK.TRANS64.TRYWAIT P0, [R0+URZ+0x110], R5 ;  /* 0x00011005000075a7 */ /* 0x0022a400080011ff */
[----:B--2---:R-:W-:Y:S05]  /*7c70*/  @!P0 NANOSLEEP.SYNCS 0x989680 ;  /* 0x009896800000895d */ /* 0x004fea0003900000 */
[----:B------:R-:W2:Y:S02]  /*7c80*/  @!P0 SYNCS.PHASECHK.TRANS64 P0, [R0+URZ+0x110], R5 ;  /* 0x00011005000085a7 */ /* 0x000ea400080010ff */
[----:B--2---:R-:W-:Y:S05]  /*7c90*/  @!P0 BRA `(.L_x_149) ;  /* 0xfffffffc00f08947 */ /* 0x004fea000383ffff */
[----:B------:R-:W-:Y:S05]  /*7ca0*/  BRA `(.L_x_150) ;  /* 0xffffffb800cc7947 */ /* 0x000fea000383ffff */
.L_x_58:
[----:B------:R-:W-:-:S07]  /*7cb0*/  MOV R5, UR8 ;  /* 0x0000000800057c02 */ /* 0x000fce0008000f00 */
.L_x_151:
[----:B-1----:R1:W2:Y:S02]  /*7cc0*/  SYNCS.PHASECHK.TRANS64.TRYWAIT P0, [R5+URZ+0x130], R0 ;  /* 0x00013000050075a7 */ /* 0x0022a400080011ff */
[----:B--2---:R-:W-:Y:S05]  /*7cd0*/  @!P0 NANOSLEEP.SYNCS 0x989680 ;  /* 0x009896800000895d */ /* 0x004fea0003900000 */
[----:B------:R-:W2:Y:S02]  /*7ce0*/  @!P0 SYNCS.PHASECHK.TRANS64 P0, [R5+URZ+0x130], R0 ;  /* 0x00013000050085a7 */ /* 0x000ea400080010ff */
[----:B--2---:R-:W-:Y:S05]  /*7cf0*/  @!P0 BRA `(.L_x_151) ;  /* 0xfffffffc00f08947 */ /* 0x004fea000383ffff */
[----:B------:R-:W-:Y:S05]  /*7d00*/  BRA `(.L_x_152) ;  /* 0xffffffb800e87947 */ /* 0x000fea000383ffff */
.L_x_61:
[----:B-1----:R-:W-:Y:S07]  /*7d10*/  MOV R0, UR7 ;  /* 0x0000000700007c02 */ /* 0x002fee0008000f00 */
.L_x_153:
[----:B-1----:R1:W2:Y:S02]  /*7d20*/  SYNCS.PHASECHK.TRANS64.TRYWAIT P0, [R0+URZ], R5 ;  /* 0x00000005000075a7 */ /* 0x0022a400080011ff */
[----:B--2---:R-:W-:Y:S05]  /*7d30*/  @!P0 NANOSLEEP.SYNCS 0x989680 ;  /* 0x009896800000895d */ /* 0x004fea0003900000 */
[----:B------:R-:W2:Y:S02]  /*7d40*/  @!P0 SYNCS.PHASECHK.TRANS64 P0, [R0+URZ], R5 ;  /* 0x00000005000085a7 */ /* 0x000ea400080010ff */
[----:B--2---:R-:W-:Y:S05]  /*7d50*/  @!P0 BRA `(.L_x_153) ;  /* 0xfffffffc00f08947 */ /* 0x004fea000383ffff */
[----:B------:R-:W-:Y:S05]  /*7d60*/  BRA `(.L_x_60) ;  /* 0xffffffbc000c7947 */ /* 0x000fea000383ffff */
.L_x_64:
[----:B------:R-:W-:-:S07]  /*7d70*/  MOV R0, UR5 ;  /* 0x0000000500007c02 */ /* 0x000fce0008000f00 */
.L_x_154:
[----:B-1----:R1:W3:Y:S02]  /*7d80*/  SYNCS.PHASECHK.TRANS64.TRYWAIT P0, [R0+URZ], R3 ;  /* 0x00000003000075a7 */ /* 0x0022e400080011ff */
[----:B---3--:R-:W-:Y:S05]  /*7d90*/  @!P0 NANOSLEEP.SYNCS 0x989680 ;  /* 0x009896800000895d */ /* 0x008fea0003900000 */
[----:B------:R-:W3:Y:S02]  /*7da0*/  @!P0 SYNCS.PHASECHK.TRANS64 P0, [R0+URZ], R3 ;  /* 0x00000003000085a7 */ /* 0x000ee400080010ff */
[----:B---3--:R-:W-:Y:S05]  /*7db0*/  @!P0 BRA `(.L_x_154) ;  /* 0xfffffffc00f08947 */ /* 0x008fea000383ffff */
[----:B------:R-:W-:Y:S05]  /*7dc0*/  BRA `(.L_x_155) ;  /* 0xffffffc000007947 */ /* 0x000fea000383ffff */
.L_x_65:
[----:B------:R-:W-:-:S07]  /*7dd0*/  MOV R0, UR7 ;  /* 0x0000000700007c02 */ /* 0x000fce0008000f00 */
.L_x_156:
[----:B-1----:R1:W3:Y:S02]  /*7de0*/  SYNCS.PHASECHK.TRANS64.TRYWAIT P0, [R0+URZ], R3 ;  /* 0x00000003000075a7 */ /* 0x0022e400080011ff */
[----:B---3--:R-:W-:Y:S05]  /*7df0*/  @!P0 NANOSLEEP.SYNCS 0x989680 ;  /* 0x009896800000895d */ /* 0x008fea0003900000 */
[----:B------:R-:W3:Y:S02]  /*7e00*/  @!P0 SYNCS.PHASECHK.TRANS64 P0, [R0+URZ], R3 ;  /* 0x00000003000085a7 */ /* 0x000ee400080010ff */
[----:B---3--:R-:W-:Y:S05]  /*7e10*/  @!P0 BRA `(.L_x_156) ;  /* 0xfffffffc00f08947 */ /* 0x008fea000383ffff */
[----:B------:R-:W-:Y:S05]  /*7e20*/  BRA `(.L_x_157) ;  /* 0xffffffc0000c7947 */ /* 0x000fea000383ffff */
.L_x_70:
[----:B------:R-:W-:Y:S07]  /*7e30*/  MOV R0, UR7 ;  /* 0x0000000700007c02 */ /* 0x000fee0008000f00 */
.L_x_158:
[----:B--2---:R2:W3:Y:S02]  /*7e40*/  SYNCS.PHASECHK.TRANS64.TRYWAIT P0, [R0+URZ+0x110], R3 ;  /* 0x00011003000075a7 */ /* 0x0044e400080011ff */
[----:B---3--:R-:W-:Y:S05]  /*7e50*/  @!P0 NANOSLEEP.SYNCS 0x989680 ;  /* 0x009896800000895d */ /* 0x008fea0003900000 */
[----:B------:R-:W3:Y:S02]  /*7e60*/  @!P0 SYNCS.PHASECHK.TRANS64 P0, [R0+URZ+0x110], R3 ;  /* 0x00011003000085a7 */ /* 0x000ee400080010ff */
[----:B---3--:R-:W-:Y:S05]  /*7e70*/  @!P0 BRA `(.L_x_158) ;  /* 0xfffffffc00f08947 */ /* 0x008fea000383ffff */
[----:B------:R-:W-:Y:S05]  /*7e80*/  BRA `(.L_x_159) ;  /* 0xffffffc4001c7947 */ /* 0x000fea000383ffff */
.L_x_73:
[----:B------:R-:W-:Y:S07]  /*7e90*/  MOV R0, UR7 ;  /* 0x0000000700007c02 */ /* 0x000fee0008000f00 */
.L_x_160:
[----:B--2---:R2:W3:Y:S02]  /*7ea0*/  SYNCS.PHASECHK.TRANS64.TRYWAIT P0, [R0+URZ+0x108], R3 ;  /* 0x00010803000075a7 */ /* 0x0044e400080011ff */
[----:B---3--:R-:W-:Y:S05]  /*7eb0*/  @!P0 NANOSLEEP.SYNCS 0x989680 ;  /* 0x009896800000895d */ /* 0x008fea0003900000 */
[----:B------:R-:W3:Y:S02]  /*7ec0*/  @!P0 SYNCS.PHASECHK.TRANS64 P0, [R0+URZ+0x108], R3 ;  /* 0x00010803000085a7 */ /* 0x000ee400080010ff */
[----:B---3--:R-:W-:Y:S05]  /*7ed0*/  @!P0 BRA `(.L_x_160) ;  /* 0xfffffffc00f08947 */ /* 0x008fea000383ffff */
[----:B------:R-:W-:Y:S05]  /*7ee0*/  BRA `(.L_x_72) ;  /* 0xffffffc400f47947 */ /* 0x000fea000383ffff */
.L_x_76:
[----:B------:R-:W-:Y:S07]  /*7ef0*/  MOV R3, UR17 ;  /* 0x0000001100037c02 */ /* 0x000fee0008000f00 */
.L_x_161:
[----:B-1----:R1:W2:Y:S02]  /*7f00*/  SYNCS.PHASECHK.TRANS64.TRYWAIT P0, [R3+URZ+0xe8], R0 ;  /* 0x0000e800030075a7 */ /* 0x0022a400080011ff */
[----:B--2---:R-:W-:Y:S05]  /*7f10*/  @!P0 NANOSLEEP.SYNCS 0x989680 ;  /* 0x009896800000895d */ /* 0x004fea0003900000 */
[----:B------:R-:W2:Y:S02]  /*7f20*/  @!P0 SYNCS.PHASECHK.TRANS64 P0, [R3+URZ+0xe8], R0 ;  /* 0x0000e800030085a7 */ /* 0x000ea400080010ff */
[----:B--2---:R-:W-:Y:S05]  /*7f30*/  @!P0 BRA `(.L_x_161) ;  /* 0xfffffffc00f08947 */ /* 0x004fea000383ffff */
[----:B------:R-:W-:Y:S05]  /*7f40*/  BRA `(.L_x_162) ;  /* 0xffffffc800b07947 */ /* 0x000fea000383ffff */
.L_x_77:
[----:B------:R-:W-:Y:S07]  /*7f50*/  MOV R3, UR14 ;  /* 0x0000000e00037c02 */ /* 0x000fee0008000f00 */
.L_x_163:
[----:B-1----:R1:W2:Y:S02]  /*7f60*/  SYNCS.PHASECHK.TRANS64.TRYWAIT P0, [R3+URZ+0xe8], R12 ;  /* 0x0000e80c030075a7 */ /* 0x0022a400080011ff */
[----:B--2---:R-:W-:Y:S05]  /*7f70*/  @!P0 NANOSLEEP.SYNCS 0x989680 ;  /* 0x009896800000895d */ /* 0x004fea0003900000 */
[----:B------:R-:W2:Y:S02]  /*7f80*/  @!P0 SYNCS.PHASECHK.TRANS64 P0, [R3+URZ+0xe8], R12 ;  /* 0x0000e80c030085a7 */ /* 0x000ea400080010ff */
[----:B--2---:R-:W-:Y:S05]  /*7f90*/  @!P0 BRA `(.L_x_163) ;  /* 0xfffffffc00f08947 */ /* 0x004fea000383ffff */
[----:B------:R-:W-:Y:S05]  /*7fa0*/  BRA `(.L_x_164) ;  /* 0xffffffcc00487947 */ /* 0x000fea000383ffff */
.L_x_79:
[----:B------:R-:W-:-:S07]  /*7fb0*/  MOV R0, UR4 ;  /* 0x0000000400007c02 */ /* 0x000fce0008000f00 */
.L_x_165:
[----:B-1----:R1:W3:Y:S02]  /*7fc0*/  SYNCS.PHASECHK.TRANS64.TRYWAIT P0, [R0+URZ], R3 ;  /* 0x00000003000075a7 */ /* 0x0022e400080011ff */
[----:B---3--:R-:W-:Y:S05]  /*7fd0*/  @!P0 NANOSLEEP.SYNCS 0x989680 ;  /* 0x009896800000895d */ /* 0x008fea0003900000 */
[----:B------:R-:W3:Y:S02]  /*7fe0*/  @!P0 SYNCS.PHASECHK.TRANS64 P0, [R0+URZ], R3 ;  /* 0x00000003000085a7 */ /* 0x000ee400080010ff */
[----:B---3--:R-:W-:Y:S05]  /*7ff0*/  @!P0 BRA `(.L_x_165) ;  /* 0xfffffffc00f08947 */ /* 0x008fea000383ffff */
[----:B------:R-:W-:Y:S05]  /*8000*/  BRA `(.L_x_166) ;  /* 0xffffffcc00c07947 */ /* 0x000fea000383ffff */
.L_x_80:
[----:B-1----:R1:W3:Y:S02]  /*8010*/  SYNCS.PHASECHK.TRANS64.TRYWAIT P0, [R2+URZ], R3 ;  /* 0x00000003020075a7 */ /* 0x0022e400080011ff */
[----:B---3--:R-:W-:Y:S05]  /*8020*/  @!P0 NANOSLEEP.SYNCS 0x989680 ;  /* 0x009896800000895d */ /* 0x008fea0003900000 */
[----:B------:R-:W3:Y:S02]  /*8030*/  @!P0 SYNCS.PHASECHK.TRANS64 P0, [R2+URZ], R3 ;  /* 0x00000003020085a7 */ /* 0x000ee400080010ff */
[----:B---3--:R-:W-:Y:S05]  /*8040*/  @!P0 BRA `(.L_x_80) ;  /* 0xfffffffc00f08947 */ /* 0x008fea000383ffff */
[----:B------:R-:W-:Y:S05]  /*8050*/  BRA `(.L_x_167) ;  /* 0xffffffcc00ec7947 */ /* 0x000fea000383ffff */
.L_x_82:
[----:B------:R-:W-:Y:S07]  /*8060*/  MOV R0, UR52 ;  /* 0x0000003400007c02 */ /* 0x000fee0008000f00 */
.L_x_168:
[----:B-1----:R1:W2:Y:S02]  /*8070*/  SYNCS.PHASECHK.TRANS64.TRYWAIT P0, [R0+URZ+0x110], R3 ;  /* 0x00011003000075a7 */ /* 0x0022a400080011ff */
[----:B--2---:R-:W-:Y:S05]  /*8080*/  @!P0 NANOSLEEP.SYNCS 0x989680 ;  /* 0x009896800000895d */ /* 0x004fea0003900000 */
[----:B------:R-:W2:Y:S02]  /*8090*/  @!P0 SYNCS.PHASECHK.TRANS64 P0, [R0+URZ+0x110], R3 ;  /* 0x00011003000085a7 */ /* 0x000ea400080010ff */
[----:B--2---:R-:W-:Y:S05]  /*80a0*/  @!P0 BRA `(.L_x_168) ;  /* 0xfffffffc00f08947 */ /* 0x004fea000383ffff */
[----:B------:R-:W-:Y:S05]  /*80b0*/  BRA `(.L_x_169) ;  /* 0xffffffd000cc7947 */ /* 0x000fea000383ffff */
.L_x_92:
[----:B-1----:R1:W2:Y:S02]  /*80c0*/  SYNCS.PHASECHK.TRANS64.TRYWAIT P1, [R0+URZ+0xd0], R5 ;  /* 0x0000d005000075a7 */ /* 0x0022a400080211ff */
[----:B--2---:R-:W-:Y:S05]  /*80d0*/  @!P1 NANOSLEEP.SYNCS 0x989680 ;  /* 0x009896800000995d */ /* 0x004fea0003900000 */
[----:B------:R-:W2:Y:S02]  /*80e0*/  @!P1 SYNCS.PHASECHK.TRANS64 P1, [R0+URZ+0xd0], R5 ;  /* 0x0000d005000095a7 */ /* 0x000ea400080210ff */
[----:B--2---:R-:W-:Y:S05]  /*80f0*/  @!P1 BRA `(.L_x_92) ;  /* 0xfffffffc00f09947 */ /* 0x004fea000383ffff */
[----:B------:R-:W-:Y:S05]  /*8100*/  BRA `(.L_x_91) ;  /* 0xffffffdc00c47947 */ /* 0x000fea000383ffff */
.L_x_94:
[----:B-1----:R1:W4:Y:S02]  /*8110*/  SYNCS.PHASECHK.TRANS64.TRYWAIT P0, [R84+URZ+0x120], R3 ;  /* 0x00012003540075a7 */ /* 0x00232400080011ff */
[----:B----4-:R-:W-:Y:S05]  /*8120*/  @!P0 NANOSLEEP.SYNCS 0x989680 ;  /* 0x009896800000895d */ /* 0x010fea0003900000 */
[----:B------:R-:W4:Y:S02]  /*8130*/  @!P0 SYNCS.PHASECHK.TRANS64 P0, [R84+URZ+0x120], R3 ;  /* 0x00012003540085a7 */ /* 0x000f2400080010ff */
[----:B----4-:R-:W-:Y:S05]  /*8140*/  @!P0 BRA `(.L_x_94) ;  /* 0xfffffffc00f08947 */ /* 0x010fea000383ffff */
[----:B------:R-:W-:Y:S05]  /*8150*/  BRA `(.L_x_93) ;  /* 0xffffffe000187947 */ /* 0x000fea000383ffff */
.L_x_105:
[----:B--2---:R2:W3:Y:S02]  /*8160*/  SYNCS.PHASECHK.TRANS64.TRYWAIT P0, [R3+URZ+0xd0], R4 ;  /* 0x0000d004030075a7 */ /* 0x0044e400080011ff */
[----:B---3--:R-:W-:Y:S05]  /*8170*/  @!P0 NANOSLEEP.SYNCS 0x989680 ;  /* 0x009896800000895d */ /* 0x008fea0003900000 */
[----:B------:R-:W3:Y:S02]  /*8180*/  @!P0 SYNCS.PHASECHK.TRANS64 P0, [R3+URZ+0xd0], R4 ;  /* 0x0000d004030085a7 */ /* 0x000ee400080010ff */
[----:B---3--:R-:W-:Y:S05]  /*8190*/  @!P0 BRA `(.L_x_105) ;  /* 0xfffffffc00f08947 */ /* 0x008fea000383ffff */
[----:B------:R-:W-:Y:S05]  /*81a0*/  BRA `(.L_x_104) ;  /* 0xffffffe800347947 */ /* 0x000fea000383ffff */
        .weak           $__internal_0_$__cuda_sm10x_tcgen05_guardrail_trap_col_being_dealloced_not_returned_by_alloc
        .type           $__internal_0_$__cuda_sm10x_tcgen05_guardrail_trap_col_being_dealloced_not_returned_by_alloc,@function
        .size           $__internal_0_$__cuda_sm10x_tcgen05_guardrail_trap_col_being_dealloced_not_returned_by_alloc,($__internal_1_$__cuda_sm10x_tcgen05_guardrail_trap_phase_invalid_during_alloc - $__internal_0_$__cuda_sm10x_tcgen05_guardrail_trap_col_being_dealloced_not_returned_by_alloc)
$__internal_0_$__cuda_sm10x_tcgen05_guardrail_trap_col_being_dealloced_not_returned_by_alloc:
[----:B------:R-:W-:Y:S05]  /*81b0*/  BPT.TRAP 0x1 ;  /* 0x000000040000795c */ /* 0x000fea0000300000 */
[----:B------:R-:W-:-:S04]  /*81c0*/  MOV R3, 0x0 ;  /* 0x0000000000037802 */ /* 0x000fc80000000f00 */
[----:B------:R-:W-:Y:S05]  /*81d0*/  RET.REL.NODEC R2 `(_ZN7cutlass13device_kernelINS_4conv6kernel13ConvUniversalINS1_16ConvProblemShapeILNS1_8OperatorE0ELi2EEENS1_10collective14CollectiveConvINS1_47MainloopSm100TmaUmmaWarpSpecializedImplicitGemmILS5_0ELi13ELi2ELi1ELi2EN4cute5tupleIJNSA_1CILi1EEESD_SD_EEEEENSB_IJNSC_ILi64EEESG_NSB_IJSG_EEEEEENS_10bfloat16_tESJ_NSA_8TiledMMAINSA_8MMA_AtomIJNSA_20SM100_MMA_F16BF16_SSISJ_SJ_fLi64ELi64ELNSA_4UMMA5MajorE0ELSO_0ELNSN_7ScaleInE0ELSP_0EEEEEENSA_6LayoutISE_NSB_IJNSC_ILi0EEEST_ST_EEEEENSB_IJNSA_10UnderscoreESW_SW_EEEEENS7_6detail27Sm100ImplicitGemmTileTraitsINSA_20SM90_TMA_LOAD_IM2COLENSA_14ComposedLayoutINSA_7SwizzleILi3ELi4ELi3EEENSA_18smem_ptr_flag_bitsILi16EEENSS_INSB_IJNSC_ILi8EEESG_EEENSB_IJSG_SD_EEEEEEEvEENS10_INSA_13SM90_TMA_LOADES1B_vEEEENS_8epilogue10collective18CollectiveEpilogueINS1G_23Sm100TmaWarpSpecializedILi3ELi2ELi16ELb1ELb0EEEJSI_NSB_IJNSS_ISG_SD_EENSS_INSC_ILi32EEESD_EEEEESJ_NSB_IJNSB_IJlllEEESD_ST_EEESJ_S1Q_NS1G_6fusion15FusionCallbacksIS1K_NS1R_17LinearCombinationISJ_fSJ_fLNS_15FloatRoundStyleE2EEESI_S1O_JEEENSA_5SM1004TMEM4LOAD26SM100_TMEM_LOAD_16dp256b4xES11_NS12_INS13_ILi2ELi4ELi3EEES16_NSS_INSB_IJS17_S1M_EEENSB_IJS1M_SD_EEEEEEENSA_17SM75_U32x4_LDSM_NENSA_21SM90_TMA_STORE_IM2COLES25_NSA_17SM90_U32x4_STSM_NENSA_39AutoVectorizingCopyWithAssumedAlignmentILi128EEEEEEvvEEEEvNT_6ParamsE) ;  /* 0xffffff7c02887950 */ /* 0x000fea0003c3ffff */
        .weak           $__internal_1_$__cuda_sm10x_tcgen05_guardrail_trap_phase_invalid_during_alloc
        .type           $__internal_1_$__cuda_sm10x_tcgen05_guardrail_trap_phase_invalid_during_alloc,@function
        .size           $__internal_1_$__cuda_sm10x_tcgen05_guardrail_trap_phase_invalid_during_alloc,($__internal_2_$__cuda_sm10x_tcgen05_guardrail_trap_unallocated_columns_being_dealloced - $__internal_1_$__cuda_sm10x_tcgen05_guardrail_trap_phase_invalid_during_alloc)
$__internal_1_$__cuda_sm10x_tcgen05_guardrail_trap_phase_invalid_during_alloc:
[----:B------:R-:W-:Y:S05]  /*81e0*/  BPT.TRAP 0x1 ;  /* 0x000000040000795c */ /* 0x000fea0000300000 */
[----:B------:R-:W-:-:S04]  /*81f0*/  HFMA2 R3, -RZ, RZ, 0, 0 ;  /* 0x00000000ff037431 */ /* 0x000fc800000001ff */
[----:B------:R-:W-:Y:S05]  /*8200*/  RET.REL.NODEC R2 `(_ZN7cutlass13device_kernelINS_4conv6kernel13ConvUniversalINS1_16ConvProblemShapeILNS1_8OperatorE0ELi2EEENS1_10collective14CollectiveConvINS1_47MainloopSm100TmaUmmaWarpSpecializedImplicitGemmILS5_0ELi13ELi2ELi1ELi2EN4cute5tupleIJNSA_1CILi1EEESD_SD_EEEEENSB_IJNSC_ILi64EEESG_NSB_IJSG_EEEEEENS_10bfloat16_tESJ_NSA_8TiledMMAINSA_8MMA_AtomIJNSA_20SM100_MMA_F16BF16_SSISJ_SJ_fLi64ELi64ELNSA_4UMMA5MajorE0ELSO_0ELNSN_7ScaleInE0ELSP_0EEEEEENSA_6LayoutISE_NSB_IJNSC_ILi0EEEST_ST_EEEEENSB_IJNSA_10UnderscoreESW_SW_EEEEENS7_6detail27Sm100ImplicitGemmTileTraitsINSA_20SM90_TMA_LOAD_IM2COLENSA_14ComposedLayoutINSA_7SwizzleILi3ELi4ELi3EEENSA_18smem_ptr_flag_bitsILi16EEENSS_INSB_IJNSC_ILi8EEESG_EEENSB_IJSG_SD_EEEEEEEvEENS10_INSA_13SM90_TMA_LOADES1B_vEEEENS_8epilogue10collective18CollectiveEpilogueINS1G_23Sm100TmaWarpSpecializedILi3ELi2ELi16ELb1ELb0EEEJSI_NSB_IJNSS_ISG_SD_EENSS_INSC_ILi32EEESD_EEEEESJ_NSB_IJNSB_IJlllEEESD_ST_EEESJ_S1Q_NS1G_6fusion15FusionCallbacksIS1K_NS1R_17LinearCombinationISJ_fSJ_fLNS_15FloatRoundStyleE2EEESI_S1O_JEEENSA_5SM1004TMEM4LOAD26SM100_TMEM_LOAD_16dp256b4xES11_NS12_INS13_ILi2ELi4ELi3EEES16_NSS_INSB_IJS17_S1M_EEENSB_IJS1M_SD_EEEEEEENSA_17SM75_U32x4_LDSM_NENSA_21SM90_TMA_STORE_IM2COLES25_NSA_17SM90_U32x4_STSM_NENSA_39AutoVectorizingCopyWithAssumedAlignmentILi128EEEEEEvvEEEEvNT_6ParamsE) ;  /* 0xffffff7c027c7950 */ /* 0x000fea0003c3ffff */
        .weak           $__internal_2_$__cuda_sm10x_tcgen05_guardrail_trap_unallocated_columns_being_dealloced
        .type           $__internal_2_$__cuda_sm10x_tcgen05_guardrail_trap_unallocated_columns_being_dealloced,@function
        .size           $__internal_2_$__cuda_sm10x_tcgen05_guardrail_trap_unallocated_columns_being_dealloced,(.L_x_171 - $__internal_2_$__cuda_sm10x_tcgen05_guardrail_trap_unallocated_columns_being_dealloced)
$__internal_2_$__cuda_sm10x_tcgen05_guardrail_trap_unallocated_columns_being_dealloced:
[----:B------:R-:W-:Y:S05]  /*8210*/  BPT.TRAP 0x1 ;  /* 0x000000040000795c */ /* 0x000fea0000300000 */
[----:B------:R-:W-:-:S04]  /*8220*/  MOV R3, 0x0 ;  /* 0x0000000000037802 */ /* 0x000fc80000000f00 */
[----:B------:R-:W-:Y:S05]  /*8230*/  RET.REL.NODEC R2 `(_ZN7cutlass13device_kernelINS_4conv6kernel13ConvUniversalINS1_16ConvProblemShapeILNS1_8OperatorE0ELi2EEENS1_10collective14CollectiveConvINS1_47MainloopSm100TmaUmmaWarpSpecializedImplicitGemmILS5_0ELi13ELi2ELi1ELi2EN4cute5tupleIJNSA_1CILi1EEESD_SD_EEEEENSB_IJNSC_ILi64EEESG_NSB_IJSG_EEEEEENS_10bfloat16_tESJ_NSA_8TiledMMAINSA_8MMA_AtomIJNSA_20SM100_MMA_F16BF16_SSISJ_SJ_fLi64ELi64ELNSA_4UMMA5MajorE0ELSO_0ELNSN_7ScaleInE0ELSP_0EEEEEENSA_6LayoutISE_NSB_IJNSC_ILi0EEEST_ST_EEEEENSB_IJNSA_10UnderscoreESW_SW_EEEEENS7_6detail27Sm100ImplicitGemmTileTraitsINSA_20SM90_TMA_LOAD_IM2COLENSA_14ComposedLayoutINSA_7SwizzleILi3ELi4ELi3EEENSA_18smem_ptr_flag_bitsILi16EEENSS_INSB_IJNSC_ILi8EEESG_EEENSB_IJSG_SD_EEEEEEEvEENS10_INSA_13SM90_TMA_LOADES1B_vEEEENS_8epilogue10collective18CollectiveEpilogueINS1G_23Sm100TmaWarpSpecializedILi3ELi2ELi16ELb1ELb0EEEJSI_NSB_IJNSS_ISG_SD_EENSS_INSC_ILi32EEESD_EEEEESJ_NSB_IJNSB_IJlllEEESD_ST_EEESJ_S1Q_NS1G_6fusion15FusionCallbacksIS1K_NS1R_17LinearCombinationISJ_fSJ_fLNS_15FloatRoundStyleE2EEESI_S1O_JEEENSA_5SM1004TMEM4LOAD26SM100_TMEM_LOAD_16dp256b4xES11_NS12_INS13_ILi2ELi4ELi3EEES16_NSS_INSB_IJS17_S1M_EEENSB_IJS1M_SD_EEEEEEENSA_17SM75_U32x4_LDSM_NENSA_21SM90_TMA_STORE_IM2COLES25_NSA_17SM90_U32x4_STSM_NENSA_39AutoVectorizingCopyWithAssumedAlignmentILi128EEEEEEvvEEEEvNT_6ParamsE) ;  /* 0xffffff7c02707950 */ /* 0x000fea0003c3ffff */
.L_x_170:
[----:B------:R-:W-:-:S00]  /*8240*/  BRA `(.L_x_170) ;  /* 0xfffffffc00fc7947 */ /* 0x000fc0000383ffff */
[----:B------:R-:W-:-:S00]  /*8250*/  NOP ;  /* 0x0000000000007918 */ /* 0x000fc00000000000 */
        /* <DEDUP_REMOVED lines=10> */
.L_x_171:


//--------------------- .nv.global.init           --------------------------
	.section	.nv.global.init,"aw",@progbits
.nv.global.init:
	.type		$str$29,@object
	.size		$str$29,($str$30 - $str$29)
$str$29:
        /*0000*/ 	.byte	0x28, 0x61, 0x64, 0x64, 0x72, 0x65, 0x73, 0x73, 0x20, 0x26, 0x20, 0x6d, 0x61, 0x73, 0x6b, 0x29
        /*0010*/ 	.byte	0x20, 0x3d, 0x3d, 0x20, 0x30, 0x00
	.type		$str$30,@object
	.size		$str$30,($str$28 - $str$30)
$str$30:
        /*0016*/ 	.byte	0x2f, 0x74, 0x6d, 0x70, 0x2f, 0x63, 0x75, 0x74, 0x6c, 0x61, 0x73, 0x73, 0x5f, 0x73, 0x77, 0x65
        /*0026*/ 	.byte	0x65, 0x70, 0x5f, 0x73, 0x72, 0x63, 0x2f, 0x69, 0x6e, 0x63, 0x6c, 0x75, 0x64, 0x65, 0x2f, 0x63
        /*0036*/ 	.byte	0x75, 0x74, 0x65, 0x2f, 0x70, 0x6f, 0x69, 0x6e, 0x74, 0x65, 0x72, 0x5f, 0x66, 0x6c, 0x61, 0x67
        /*0046*/ 	.byte	0x67, 0x65, 0x64, 0x2e, 0x68, 0x70, 0x70, 0x00
	.type		$str$28,@object
	.size		$str$28,($str$27 - $str$28)
$str$28:
        /*004e*/ 	.byte	0x2f, 0x74, 0x6d, 0x70, 0x2f, 0x63, 0x75, 0x74, 0x6c, 0x61, 0x73, 0x73, 0x5f, 0x73, 0x77, 0x65
        /*005e*/ 	.byte	0x65, 0x70, 0x5f, 0x73, 0x72, 0x63, 0x2f, 0x69, 0x6e, 0x63, 0x6c, 0x75, 0x64, 0x65, 0x2f, 0x63
        /*006e*/ 	.byte	0x75, 0x74, 0x65, 0x2f, 0x61, 0x74, 0x6f, 0x6d, 0x2f, 0x63, 0x6f, 0x70, 0x79, 0x5f, 0x74, 0x72
        /*007e*/ 	.byte	0x61, 0x69, 0x74, 0x73, 0x5f, 0x73, 0x6d, 0x31, 0x30, 0x30, 0x2e, 0x68, 0x70, 0x70, 0x00
	.type		$str$27,@object
	.size		$str$27,(__unnamed_1 - $str$27)
$str$27:
        /*008d*/ 	.byte	0x28, 0x28, 0x75, 0x69, 0x6e, 0x74, 0x33, 0x32, 0x5f, 0x74, 0x28, 0x74, 0x68, 0x72, 0x65, 0x61
        /*009d*/ 	.byte	0x64, 0x49, 0x64, 0x78, 0x2e, 0x78, 0x29, 0x20, 0x2f, 0x20, 0x33, 0x32, 0x29, 0x20, 0x25, 0x20
        /*00ad*/ 	.byte	0x34, 0x29, 0x20, 0x3d, 0x3d, 0x20, 0x28, 0x28, 0x28, 0x74, 0x6d, 0x65, 0x6d, 0x5f, 0x61, 0x64
        /*00bd*/ 	.byte	0x64, 0x72, 0x20, 0x3e, 0x3e, 0x20, 0x31, 0x36, 0x29, 0x20, 0x2f, 0x20, 0x33, 0x32, 0x29, 0x20
        /*00cd*/ 	.byte	0x25, 0x20, 0x34, 0x29, 0x00
	.type		__unnamed_1,@object
	.size		__unnamed_1,(__unnamed_2 - __unnamed_1)
__unnamed_1:
        /*00d2*/ 	.byte	0x61, 0x75, 0x74, 0x6f, 0x20, 0x63, 0x75, 0x74, 0x65, 0x3a, 0x3a, 0x61, 0x73, 0x5f, 0x70, 0x6f
        /* <DEDUP_REMOVED lines=24> */
        /*0262*/ 	.byte	0x30, 0x34, 0x38, 0x3e, 0x3e, 0x3e, 0x3e, 0x5d, 0x00
	.type		__unnamed_2,@object
	.size		__unnamed_2,(.L_2 - __unnamed_2)
__unnamed_2:
        /* <DEDUP_REMOVED lines=45> */
        /*053b*/ 	.byte	0x3e, 0x3e, 0x3e, 0x5d, 0x00
.L_2:


//--------------------- .nv.shared._ZN7cutlass13device_kernelINS_4conv6kernel13ConvUniversalINS1_16ConvProblemShapeILNS1_8OperatorE0ELi2EEENS1_10collective14CollectiveConvINS1_47MainloopSm100TmaUmmaWarpSpecializedImplicitGemmILS5_0ELi13ELi2ELi1ELi2EN4cute5tupleIJNSA_1CILi1EEESD_SD_EEEEENSB_IJNSC_ILi64EEESG_NSB_IJSG_EEEEEENS_10bfloat16_tESJ_NSA_8TiledMMAINSA_8MMA_AtomIJNSA_20SM100_MMA_F16BF16_SSISJ_SJ_fLi64ELi64ELNSA_4UMMA5MajorE0ELSO_0ELNSN_7ScaleInE0ELSP_0EEEEEENSA_6LayoutISE_NSB_IJNSC_ILi0EEEST_ST_EEEEENSB_IJNSA_10UnderscoreESW_SW_EEEEENS7_6detail27Sm100ImplicitGemmTileTraitsINSA_20SM90_TMA_LOAD_IM2COLENSA_14ComposedLayoutINSA_7SwizzleILi3ELi4ELi3EEENSA_18smem_ptr_flag_bitsILi16EEENSS_INSB_IJNSC_ILi8EEESG_EEENSB_IJSG_SD_EEEEEEEvEENS10_INSA_13SM90_TMA_LOADES1B_vEEEENS_8epilogue10collective18CollectiveEpilogueINS1G_23Sm100TmaWarpSpecializedILi3ELi2ELi16ELb1ELb0EEEJSI_NSB_IJNSS_ISG_SD_EENSS_INSC_ILi32EEESD_EEEEESJ_NSB_IJNSB_IJlllEEESD_ST_EEESJ_S1Q_NS1G_6fusion15FusionCallbacksIS1K_NS1R_17LinearCombinationISJ_fSJ_fLNS_15FloatRoundStyleE2EEESI_S1O_JEEENSA_5SM1004TMEM4LOAD26SM100_TMEM_LOAD_16dp256b4xES11_NS12_INS13_ILi2ELi4ELi3EEES16_NSS_INSB_IJS17_S1M_EEENSB_IJS1M_SD_EEEEEEENSA_17SM75_U32x4_LDSM_NENSA_21SM90_TMA_STORE_IM2COLES25_NSA_17SM90_U32x4_STSM_NENSA_39AutoVectorizingCopyWithAssumedAlignmentILi128EEEEEEvvEEEEvNT_6ParamsE --------------------------
	.section	.nv.shared._ZN7cutlass13device_kernelINS_4conv6kernel13ConvUniversalINS1_16ConvProblemShapeILNS1_8OperatorE0ELi2EEENS1_10collective14CollectiveConvINS1_47MainloopSm100TmaUmmaWarpSpecializedImplicitGemmILS5_0ELi13ELi2ELi1ELi2EN4cute5tupleIJNSA_1CILi1EEESD_SD_EEEEENSB_IJNSC_ILi64EEESG_NSB_IJSG_EEEEEENS_10bfloat16_tESJ_NSA_8TiledMMAINSA_8MMA_AtomIJNSA_20SM100_MMA_F16BF16_SSISJ_SJ_fLi64ELi64ELNSA_4UMMA5MajorE0ELSO_0ELNSN_7ScaleInE0ELSP_0EEEEEENSA_6LayoutISE_NSB_IJNSC_ILi0EEEST_ST_EEEEENSB_IJNSA_10UnderscoreESW_SW_EEEEENS7_6detail27Sm100ImplicitGemmTileTraitsINSA_20SM90_TMA_LOAD_IM2COLENSA_14ComposedLayoutINSA_7SwizzleILi3ELi4ELi3EEENSA_18smem_ptr_flag_bitsILi16EEENSS_INSB_IJNSC_ILi8EEESG_EEENSB_IJSG_SD_EEEEEEEvEENS10_INSA_13SM90_TMA_LOADES1B_vEEEENS_8epilogue10collective18CollectiveEpilogueINS1G_23Sm100TmaWarpSpecializedILi3ELi2ELi16ELb1ELb0EEEJSI_NSB_IJNSS_ISG_SD_EENSS_INSC_ILi32EEESD_EEEEESJ_NSB_IJNSB_IJlllEEESD_ST_EEESJ_S1Q_NS1G_6fusion15FusionCallbacksIS1K_NS1R_17LinearCombinationISJ_fSJ_fLNS_15FloatRoundStyleE2EEESI_S1O_JEEENSA_5SM1004TMEM4LOAD26SM100_TMEM_LOAD_16dp256b4xES11_NS12_INS13_ILi2ELi4ELi3EEES16_NSS_INSB_IJS17_S1M_EEENSB_IJS1M_SD_EEEEEEENSA_17SM75_U32x4_LDSM_NENSA_21SM90_TMA_STORE_IM2COLES25_NSA_17SM90_U32x4_STSM_NENSA_39AutoVectorizingCopyWithAssumedAlignmentILi128EEEEEEvvEEEEvNT_6ParamsE,"aw",@nobits
	.sectionflags	@""
	.align	16
	.zero		1024


//--------------------- .nv.shared.reserved.0     --------------------------
	.section	.nv.shared.reserved.0,"aw",@nobits
	.weak		__nv_reservedSMEM_offset_0_alias
	.size		__nv_reservedSMEM_offset_0_alias, 0, 64
	.other		__nv_reservedSMEM_offset_0_alias,@"STO_CUDA_RESERVED_SHARED STV_DEFAULT"
__nv_reservedSMEM_offset_0_alias:
	.zero		0
.nv.shared.reserved.0:
	.zero		64
	.weak		__nv_reservedSMEM_tcgen05_partition
	.type		__nv_reservedSMEM_tcgen05_partition,@object
	.size		__nv_reservedSMEM_tcgen05_partition,(.L_0 - __nv_reservedSMEM_tcgen05_partition)
__nv_reservedSMEM_tcgen05_partition:
	.zero		32
.L_0:


//--------------------- .nv.global                --------------------------
	.section	.nv.global,"aw",@nobits
.nv.global:
	.type		_ZN39_INTERNAL_4f142999_4_k_cu_93d62d1e_31324cute1_E,@object
	.size		_ZN39_INTERNAL_4f142999_4_k_cu_93d62d1e_31324cute1_E,(_ZN39_INTERNAL_4f142999_4_k_cu_93d62d1e_31324cuda3std3__45__cpo6cbeginE - _ZN39_INTERNAL_4f142999_4_k_cu_93d62d1e_31324cute1_E)
_ZN39_INTERNAL_4f142999_4_k_cu_93d62d1e_31324cute1_E:
	.zero		1
	.type		_ZN39_INTERNAL_4f142999_4_k_cu_93d62d1e_31324cuda3std3__45__cpo6cbeginE,@object
	.size		_ZN39_INTERNAL_4f142999_4_k_cu_93d62d1e_31324cuda3std3__45__cpo6cbeginE,(_ZN39_INTERNAL_4f142999_4_k_cu_93d62d1e_31324cuda3std3__48in_placeE - _ZN39_INTERNAL_4f142999_4_k_cu_93d62d1e_31324cuda3std3__45__cpo6cbeginE)
_ZN39_INTERNAL_4f142999_4_k_cu_93d62d1e_31324cuda3std3__45__cpo6cbeginE:
	.zero		1
	.type		_ZN39_INTERNAL_4f142999_4_k_cu_93d62d1e_31324cuda3std3__48in_placeE,@object
	.size		_ZN39_INTERNAL_4f142999_4_k_cu_93d62d1e_31324cuda3std3__48in_placeE,(_ZN39_INTERNAL_4f142999_4_k_cu_93d62d1e_31324cuda3std6ranges3__45__cpo9iter_moveE - _ZN39_INTERNAL_4f142999_4_k_cu_93d62d1e_31324cuda3std3__48in_placeE)
_ZN39_INTERNAL_4f142999_4_k_cu_93d62d1e_31324cuda3std3__48in_placeE:
	.zero		1
	.type		_ZN39_INTERNAL_4f142999_4_k_cu_93d62d1e_31324cuda3std6ranges3__45__cpo9iter_moveE,@object
	.size		_ZN39_INTERNAL_4f142999_4_k_cu_93d62d1e_31324cuda3std6ranges3__45__cpo9iter_moveE,(_ZN39_INTERNAL_4f142999_4_k_cu_93d62d1e_31324cuda3std3__45__cpo5beginE - _ZN39_INTERNAL_4f142999_4_k_cu_93d62d1e_31324cuda3std6ranges3__45__cpo9iter_moveE)
_ZN39_INTERNAL_4f142999_4_k_cu_93d62d1e_31324cuda3std6ranges3__45__cpo9iter_moveE:
	.zero		1
	.type		_ZN39_INTERNAL_4f142999_4_k_cu_93d62d1e_31324cuda3std3__45__cpo5beginE,@object
	.size		_ZN39_INTERNAL_4f142999_4_k_cu_93d62d1e_31324cuda3std3__45__cpo5beginE,(_ZN39_INTERNAL_4f142999_4_k_cu_93d62d1e_31324cuda3std3__441_GLOBAL__N__4f142999_4_k_cu_93d62d1e_31326ignoreE - _ZN39_INTERNAL_4f142999_4_k_cu_93d62d1e_31324cuda3std3__45__cpo5beginE)
_ZN39_INTERNAL_4f142999_4_k_cu_93d62d1e_31324cuda3std3__45__cpo5beginE:
	.zero		1
	.type		_ZN39_INTERNAL_4f142999_4_k_cu_93d62d1e_31324cuda3std3__441_GLOBAL__N__4f142999_4_k_cu_93d62d1e_31326ignoreE,@object
	.size		_ZN39_INTERNAL_4f142999_4_k_cu_93d62d1e_31324cuda3std3__441_GLOBAL__N__4f142999_4_k_cu_93d62d1e_31326ignoreE,(_ZN39_INTERNAL_4f142999_4_k_cu_93d62d1e_31324cute7productE - _ZN39_INTERNAL_4f142999_4_k_cu_93d62d1e_31324cuda3std3__441_GLOBAL__N__4f142999_4_k_cu_93d62d1e_31326ignoreE)
_ZN39_INTERNAL_4f142999_4_k_cu_93d62d1e_31324cuda3std3__441_GLOBAL__N__4f142999_4_k_cu_93d62d1e_31326ignoreE:
	.zero		1
	.type		_ZN39_INTERNAL_4f142999_4_k_cu_93d62d1e_31324cute7productE,@object
	.size		_ZN39_INTERNAL_4f142999_4_k_cu_93d62d1e_31324cute7productE,(_ZN39_INTERNAL_4f142999_4_k_cu_93d62d1e_31324cuda3std3__45__cpo3endE - _ZN39_INTERNAL_4f142999_4_k_cu_93d62d1e_31324cute7productE)
_ZN39_INTERNAL_4f142999_4_k_cu_93d62d1e_31324cute7productE:
	.zero		1
	.type		_ZN39_INTERNAL_4f142999_4_k_cu_93d62d1e_31324cuda3std3__45__cpo3endE,@object
	.size		_ZN39_INTERNAL_4f142999_4_k_cu_93d62d1e_31324cuda3std3__45__cpo3endE,(_ZN39_INTERNAL_4f142999_4_k_cu_93d62d1e_31324cuda3std3__419piecewise_constructE - _ZN39_INTERNAL_4f142999_4_k_cu_93d62d1e_31324cuda3std3__45__cpo3endE)
_ZN39_INTERNAL_4f142999_4_k_cu_93d62d1e_31324cuda3std3__45__cpo3endE:
	.zero		1
	.type		_ZN39_INTERNAL_4f142999_4_k_cu_93d62d1e_31324cuda3std3__419piecewise_constructE,@object
	.size		_ZN39_INTERNAL_4f142999_4_k_cu_93d62d1e_31324cuda3std3__419piecewise_constructE,(_ZN39_INTERNAL_4f142999_4_k_cu_93d62d1e_31324cuda3std3__45__cpo4cendE - _ZN39_INTERNAL_4f142999_4_k_cu_93d62d1e_31324cuda3std3__419piecewise_constructE)
_ZN39_INTERNAL_4f142999_4_k_cu_93d62d1e_31324cuda3std3__419piecewise_constructE:
	.zero		1
	.type		_ZN39_INTERNAL_4f142999_4_k_cu_93d62d1e_31324cuda3std3__45__cpo4cendE,@object
	.size		_ZN39_INTERNAL_4f142999_4_k_cu_93d62d1e_31324cuda3std3__45__cpo4cendE,(_ZN39_INTERNAL_4f142999_4_k_cu_93d62d1e_31324cuda3std6ranges3__45__cpo4swapE - _ZN39_INTERNAL_4f142999_4_k_cu_93d62d1e_31324cuda3std3__45__cpo4cendE)
_ZN39_INTERNAL_4f142999_4_k_cu_93d62d1e_31324cuda3std3__45__cpo4cendE:
	.zero		1
	.type		_ZN39_INTERNAL_4f142999_4_k_cu_93d62d1e_31324cuda3std6ranges3__45__cpo4swapE,@object
	.size		_ZN39_INTERNAL_4f142999_4_k_cu_93d62d1e_31324cuda3std6ranges3__45__cpo4swapE,(.L_10 - _ZN39_INTERNAL_4f142999_4_k_cu_93d62d1e_31324cuda3std6ranges3__45__cpo4swapE)
_ZN39_INTERNAL_4f142999_4_k_cu_93d62d1e_31324cuda3std6ranges3__45__cpo4swapE:
	.zero		1
.L_10:


//--------------------- .nv.constant0._ZN7cutlass13device_kernelINS_4conv6kernel13ConvUniversalINS1_16ConvProblemShapeILNS1_8OperatorE0ELi2EEENS1_10collective14CollectiveConvINS1_47MainloopSm100TmaUmmaWarpSpecializedImplicitGemmILS5_0ELi13ELi2ELi1ELi2EN4cute5tupleIJNSA_1CILi1EEESD_SD_EEEEENSB_IJNSC_ILi64EEESG_NSB_IJSG_EEEEEENS_10bfloat16_tESJ_NSA_8TiledMMAINSA_8MMA_AtomIJNSA_20SM100_MMA_F16BF16_SSISJ_SJ_fLi64ELi64ELNSA_4UMMA5MajorE0ELSO_0ELNSN_7ScaleInE0ELSP_0EEEEEENSA_6LayoutISE_NSB_IJNSC_ILi0EEEST_ST_EEEEENSB_IJNSA_10UnderscoreESW_SW_EEEEENS7_6detail27Sm100ImplicitGemmTileTraitsINSA_20SM90_TMA_LOAD_IM2COLENSA_14ComposedLayoutINSA_7SwizzleILi3ELi4ELi3EEENSA_18smem_ptr_flag_bitsILi16EEENSS_INSB_IJNSC_ILi8EEESG_EEENSB_IJSG_SD_EEEEEEEvEENS10_INSA_13SM90_TMA_LOADES1B_vEEEENS_8epilogue10collective18CollectiveEpilogueINS1G_23Sm100TmaWarpSpecializedILi3ELi2ELi16ELb1ELb0EEEJSI_NSB_IJNSS_ISG_SD_EENSS_INSC_ILi32EEESD_EEEEESJ_NSB_IJNSB_IJlllEEESD_ST_EEESJ_S1Q_NS1G_6fusion15FusionCallbacksIS1K_NS1R_17LinearCombinationISJ_fSJ_fLNS_15FloatRoundStyleE2EEESI_S1O_JEEENSA_5SM1004TMEM4LOAD26SM100_TMEM_LOAD_16dp256b4xES11_NS12_INS13_ILi2ELi4ELi3EEES16_NSS_INSB_IJS17_S1M_EEENSB_IJS1M_SD_EEEEEEENSA_17SM75_U32x4_LDSM_NENSA_21SM90_TMA_STORE_IM2COLES25_NSA_17SM90_U32x4_STSM_NENSA_39AutoVectorizingCopyWithAssumedAlignmentILi128EEEEEEvvEEEEvNT_6ParamsE --------------------------
	.section	.nv.constant0._ZN7cutlass13device_kernelINS_4conv6kernel13ConvUniversalINS1_16ConvProblemShapeILNS1_8OperatorE0ELi2EEENS1_10collective14CollectiveConvINS1_47MainloopSm100TmaUmmaWarpSpecializedImplicitGemmILS5_0ELi13ELi2ELi1ELi2EN4cute5tupleIJNSA_1CILi1EEESD_SD_EEEEENSB_IJNSC_ILi64EEESG_NSB_IJSG_EEEEEENS_10bfloat16_tESJ_NSA_8TiledMMAINSA_8MMA_AtomIJNSA_20SM100_MMA_F16BF16_SSISJ_SJ_fLi64ELi64ELNSA_4UMMA5MajorE0ELSO_0ELNSN_7ScaleInE0ELSP_0EEEEEENSA_6LayoutISE_NSB_IJNSC_ILi0EEEST_ST_EEEEENSB_IJNSA_10UnderscoreESW_SW_EEEEENS7_6detail27Sm100ImplicitGemmTileTraitsINSA_20SM90_TMA_LOAD_IM2COLENSA_14ComposedLayoutINSA_7SwizzleILi3ELi4ELi3EEENSA_18smem_ptr_flag_bitsILi16EEENSS_INSB_IJNSC_ILi8EEESG_EEENSB_IJSG_SD_EEEEEEEvEENS10_INSA_13SM90_TMA_LOADES1B_vEEEENS_8epilogue10collective18CollectiveEpilogueINS1G_23Sm100TmaWarpSpecializedILi3ELi2ELi16ELb1ELb0EEEJSI_NSB_IJNSS_ISG_SD_EENSS_INSC_ILi32EEESD_EEEEESJ_NSB_IJNSB_IJlllEEESD_ST_EEESJ_S1Q_NS1G_6fusion15FusionCallbacksIS1K_NS1R_17LinearCombinationISJ_fSJ_fLNS_15FloatRoundStyleE2EEESI_S1O_JEEENSA_5SM1004TMEM4LOAD26SM100_TMEM_LOAD_16dp256b4xES11_NS12_INS13_ILi2ELi4ELi3EEES16_NSS_INSB_IJS17_S1M_EEENSB_IJS1M_SD_EEEEEEENSA_17SM75_U32x4_LDSM_NENSA_21SM90_TMA_STORE_IM2COLES25_NSA_17SM90_U32x4_STSM_NENSA_39AutoVectorizingCopyWithAssumedAlignmentILi128EEEEEEvvEEEEvNT_6ParamsE,"a",@progbits
	.sectionflags	@""
	.align	4
.nv.constant0._ZN7cutlass13device_kernelINS_4conv6kernel13ConvUniversalINS1_16ConvProblemShapeILNS1_8OperatorE0ELi2EEENS1_10collective14CollectiveConvINS1_47MainloopSm100TmaUmmaWarpSpecializedImplicitGemmILS5_0ELi13ELi2ELi1ELi2EN4cute5tupleIJNSA_1CILi1EEESD_SD_EEEEENSB_IJNSC_ILi64EEESG_NSB_IJSG_EEEEEENS_10bfloat16_tESJ_NSA_8TiledMMAINSA_8MMA_AtomIJNSA_20SM100_MMA_F16BF16_SSISJ_SJ_fLi64ELi64ELNSA_4UMMA5MajorE0ELSO_0ELNSN_7ScaleInE0ELSP_0EEEEEENSA_6LayoutISE_NSB_IJNSC_ILi0EEEST_ST_EEEEENSB_IJNSA_10UnderscoreESW_SW_EEEEENS7_6detail27Sm100ImplicitGemmTileTraitsINSA_20SM90_TMA_LOAD_IM2COLENSA_14ComposedLayoutINSA_7SwizzleILi3ELi4ELi3EEENSA_18smem_ptr_flag_bitsILi16EEENSS_INSB_IJNSC_ILi8EEESG_EEENSB_IJSG_SD_EEEEEEEvEENS10_INSA_13SM90_TMA_LOADES1B_vEEEENS_8epilogue10collective18CollectiveEpilogueINS1G_23Sm100TmaWarpSpecializedILi3ELi2ELi16ELb1ELb0EEEJSI_NSB_IJNSS_ISG_SD_EENSS_INSC_ILi32EEESD_EEEEESJ_NSB_IJNSB_IJlllEEESD_ST_EEESJ_S1Q_NS1G_6fusion15FusionCallbacksIS1K_NS1R_17LinearCombinationISJ_fSJ_fLNS_15FloatRoundStyleE2EEESI_S1O_JEEENSA_5SM1004TMEM4LOAD26SM100_TMEM_LOAD_16dp256b4xES11_NS12_INS13_ILi2ELi4ELi3EEES16_NSS_INSB_IJS17_S1M_EEENSB_IJS1M_SD_EEEEEEENSA_17SM75_U32x4_LDSM_NENSA_21SM90_TMA_STORE_IM2COLES25_NSA_17SM90_U32x4_STSM_NENSA_39AutoVectorizingCopyWithAssumedAlignmentILi128EEEEEEvvEEEEvNT_6ParamsE:
	.zero		2944


//--------------------- SYMBOLS --------------------------

	.type		.nv.reservedSmem.offset0,@object
	.size		.nv.reservedSmem.offset0,0x4
	.type		.nv.reservedSmem.cap,@object
	.size		.nv.reservedSmem.cap,0x4
	.type		__assertfail,@function
